//
// Generated by NVIDIA NVVM Compiler
//
// Compiler Build ID: CL-36424714
// Cuda compilation tools, release 13.0, V13.0.88
// Based on NVVM 20.0.0
//

.version 9.0
.target sm_100
.address_size 64

	// .globl	_Z13setup_gpu_rngxP17curandStateXORWOWx
.global .align 4 .b8 precalc_xorwow_matrix[102400];
.global .align 4 .b8 precalc_xorwow_offset_matrix[102400];
.global .align 4 .b8 mrg32k3aM1[2304];
.global .align 4 .b8 mrg32k3aM2[2304];
.global .align 4 .b8 mrg32k3aM1SubSeq[2016];
.global .align 4 .b8 mrg32k3aM2SubSeq[2016];
.global .align 4 .b8 mrg32k3aM1Seq[2304];
.global .align 4 .b8 mrg32k3aM2Seq[2304];
.const .align 8 .b8 __cr_lgamma_table[72];

.visible .entry _Z13setup_gpu_rngxP17curandStateXORWOWx(
	.param .u64 _Z13setup_gpu_rngxP17curandStateXORWOWx_param_0,
	.param .u64 .ptr .align 1 _Z13setup_gpu_rngxP17curandStateXORWOWx_param_1,
	.param .u64 _Z13setup_gpu_rngxP17curandStateXORWOWx_param_2
)
{
	.reg .pred 	%p<25>;
	.reg .b32 	%r<414>;
	.reg .b64 	%rd<19>;

	ld.param.u64 	%rd10, [_Z13setup_gpu_rngxP17curandStateXORWOWx_param_0];
	ld.param.u64 	%rd8, [_Z13setup_gpu_rngxP17curandStateXORWOWx_param_1];
	ld.param.u64 	%rd9, [_Z13setup_gpu_rngxP17curandStateXORWOWx_param_2];
	mov.u32 	%r182, %ctaid.x;
	mov.u32 	%r183, %ntid.x;
	mov.u32 	%r184, %tid.x;
	mad.lo.s32 	%r185, %r182, %r183, %r184;
	cvt.u64.u32 	%rd18, %r185;
	setp.le.s64 	%p1, %rd10, %rd18;
	@%p1 bra 	$L__BB0_44;
	cvt.u32.u64 	%r186, %rd18;
	cvta.to.global.u64 	%rd11, %rd8;
	mad.lo.s64 	%rd2, %rd18, 48, %rd11;
	cvt.u32.u64 	%r187, %rd9;
	xor.b32  	%r188, %r187, -1429050551;
	mul.lo.s32 	%r189, %r188, 1099087573;
	{ .reg .b32 tmp; mov.b64 {tmp, %r190}, %rd9; }
	xor.b32  	%r191, %r190, -136515619;
	mul.lo.s32 	%r192, %r191, -1703105765;
	add.s32 	%r193, %r189, %r192;
	add.s32 	%r194, %r193, 6615241;
	add.s32 	%r195, %r189, 123456789;
	st.global.v2.u32 	[%rd2], {%r194, %r195};
	xor.b32  	%r196, %r189, 362436069;
	add.s32 	%r197, %r192, 521288629;
	st.global.v2.u32 	[%rd2+8], {%r196, %r197};
	xor.b32  	%r198, %r192, 88675123;
	add.s32 	%r199, %r189, 5783321;
	st.global.v2.u32 	[%rd2+16], {%r198, %r199};
	setp.eq.s32 	%p2, %r186, 0;
	@%p2 bra 	$L__BB0_43;
	mov.b32 	%r320, 0;
$L__BB0_3:
	and.b64  	%rd4, %rd18, 3;
	setp.eq.s64 	%p3, %rd4, 0;
	@%p3 bra 	$L__BB0_42;
	mul.wide.u32 	%rd12, %r320, 3200;
	mov.u64 	%rd13, precalc_xorwow_matrix;
	add.s64 	%rd5, %rd13, %rd12;
	cvt.u32.u64 	%r2, %rd4;
	mov.b32 	%r321, 0;
$L__BB0_5:
	mov.b32 	%r334, 0;
	mov.u32 	%r335, %r334;
	mov.u32 	%r336, %r334;
	mov.u32 	%r337, %r334;
	mov.u32 	%r338, %r334;
	mov.u32 	%r327, %r334;
$L__BB0_6:
	mul.wide.u32 	%rd14, %r327, 4;
	add.s64 	%rd15, %rd2, %rd14;
	ld.global.u32 	%r10, [%rd15+4];
	shl.b32 	%r11, %r327, 5;
	mov.b32 	%r333, 0;
$L__BB0_7:
	.pragma "nounroll";
	shr.u32 	%r204, %r10, %r333;
	and.b32  	%r205, %r204, 1;
	setp.eq.b32 	%p4, %r205, 1;
	not.pred 	%p5, %p4;
	add.s32 	%r206, %r11, %r333;
	mul.lo.s32 	%r207, %r206, 5;
	mul.wide.u32 	%rd16, %r207, 4;
	add.s64 	%rd6, %rd5, %rd16;
	@%p5 bra 	$L__BB0_9;
	ld.global.u32 	%r208, [%rd6];
	xor.b32  	%r338, %r338, %r208;
	ld.global.u32 	%r209, [%rd6+4];
	xor.b32  	%r337, %r337, %r209;
	ld.global.u32 	%r210, [%rd6+8];
	xor.b32  	%r336, %r336, %r210;
	ld.global.u32 	%r211, [%rd6+12];
	xor.b32  	%r335, %r335, %r211;
	ld.global.u32 	%r212, [%rd6+16];
	xor.b32  	%r334, %r334, %r212;
$L__BB0_9:
	and.b32  	%r214, %r204, 2;
	setp.eq.s32 	%p6, %r214, 0;
	@%p6 bra 	$L__BB0_11;
	ld.global.u32 	%r215, [%rd6+20];
	xor.b32  	%r338, %r338, %r215;
	ld.global.u32 	%r216, [%rd6+24];
	xor.b32  	%r337, %r337, %r216;
	ld.global.u32 	%r217, [%rd6+28];
	xor.b32  	%r336, %r336, %r217;
	ld.global.u32 	%r218, [%rd6+32];
	xor.b32  	%r335, %r335, %r218;
	ld.global.u32 	%r219, [%rd6+36];
	xor.b32  	%r334, %r334, %r219;
$L__BB0_11:
	and.b32  	%r221, %r204, 4;
	setp.eq.s32 	%p7, %r221, 0;
	@%p7 bra 	$L__BB0_13;
	ld.global.u32 	%r222, [%rd6+40];
	xor.b32  	%r338, %r338, %r222;
	ld.global.u32 	%r223, [%rd6+44];
	xor.b32  	%r337, %r337, %r223;
	ld.global.u32 	%r224, [%rd6+48];
	xor.b32  	%r336, %r336, %r224;
	ld.global.u32 	%r225, [%rd6+52];
	xor.b32  	%r335, %r335, %r225;
	ld.global.u32 	%r226, [%rd6+56];
	xor.b32  	%r334, %r334, %r226;
$L__BB0_13:
	and.b32  	%r228, %r204, 8;
	setp.eq.s32 	%p8, %r228, 0;
	@%p8 bra 	$L__BB0_15;
	ld.global.u32 	%r229, [%rd6+60];
	xor.b32  	%r338, %r338, %r229;
	ld.global.u32 	%r230, [%rd6+64];
	xor.b32  	%r337, %r337, %r230;
	ld.global.u32 	%r231, [%rd6+68];
	xor.b32  	%r336, %r336, %r231;
	ld.global.u32 	%r232, [%rd6+72];
	xor.b32  	%r335, %r335, %r232;
	ld.global.u32 	%r233, [%rd6+76];
	xor.b32  	%r334, %r334, %r233;
$L__BB0_15:
	and.b32  	%r235, %r204, 16;
	setp.eq.s32 	%p9, %r235, 0;
	@%p9 bra 	$L__BB0_17;
	ld.global.u32 	%r236, [%rd6+80];
	xor.b32  	%r338, %r338, %r236;
	ld.global.u32 	%r237, [%rd6+84];
	xor.b32  	%r337, %r337, %r237;
	ld.global.u32 	%r238, [%rd6+88];
	xor.b32  	%r336, %r336, %r238;
	ld.global.u32 	%r239, [%rd6+92];
	xor.b32  	%r335, %r335, %r239;
	ld.global.u32 	%r240, [%rd6+96];
	xor.b32  	%r334, %r334, %r240;
$L__BB0_17:
	and.b32  	%r242, %r204, 32;
	setp.eq.s32 	%p10, %r242, 0;
	@%p10 bra 	$L__BB0_19;
	ld.global.u32 	%r243, [%rd6+100];
	xor.b32  	%r338, %r338, %r243;
	ld.global.u32 	%r244, [%rd6+104];
	xor.b32  	%r337, %r337, %r244;
	ld.global.u32 	%r245, [%rd6+108];
	xor.b32  	%r336, %r336, %r245;
	ld.global.u32 	%r246, [%rd6+112];
	xor.b32  	%r335, %r335, %r246;
	ld.global.u32 	%r247, [%rd6+116];
	xor.b32  	%r334, %r334, %r247;
$L__BB0_19:
	and.b32  	%r249, %r204, 64;
	setp.eq.s32 	%p11, %r249, 0;
	@%p11 bra 	$L__BB0_21;
	ld.global.u32 	%r250, [%rd6+120];
	xor.b32  	%r338, %r338, %r250;
	ld.global.u32 	%r251, [%rd6+124];
	xor.b32  	%r337, %r337, %r251;
	ld.global.u32 	%r252, [%rd6+128];
	xor.b32  	%r336, %r336, %r252;
	ld.global.u32 	%r253, [%rd6+132];
	xor.b32  	%r335, %r335, %r253;
	ld.global.u32 	%r254, [%rd6+136];
	xor.b32  	%r334, %r334, %r254;
$L__BB0_21:
	and.b32  	%r256, %r204, 128;
	setp.eq.s32 	%p12, %r256, 0;
	@%p12 bra 	$L__BB0_23;
	ld.global.u32 	%r257, [%rd6+140];
	xor.b32  	%r338, %r338, %r257;
	ld.global.u32 	%r258, [%rd6+144];
	xor.b32  	%r337, %r337, %r258;
	ld.global.u32 	%r259, [%rd6+148];
	xor.b32  	%r336, %r336, %r259;
	ld.global.u32 	%r260, [%rd6+152];
	xor.b32  	%r335, %r335, %r260;
	ld.global.u32 	%r261, [%rd6+156];
	xor.b32  	%r334, %r334, %r261;
$L__BB0_23:
	and.b32  	%r263, %r204, 256;
	setp.eq.s32 	%p13, %r263, 0;
	@%p13 bra 	$L__BB0_25;
	ld.global.u32 	%r264, [%rd6+160];
	xor.b32  	%r338, %r338, %r264;
	ld.global.u32 	%r265, [%rd6+164];
	xor.b32  	%r337, %r337, %r265;
	ld.global.u32 	%r266, [%rd6+168];
	xor.b32  	%r336, %r336, %r266;
	ld.global.u32 	%r267, [%rd6+172];
	xor.b32  	%r335, %r335, %r267;
	ld.global.u32 	%r268, [%rd6+176];
	xor.b32  	%r334, %r334, %r268;
$L__BB0_25:
	and.b32  	%r270, %r204, 512;
	setp.eq.s32 	%p14, %r270, 0;
	@%p14 bra 	$L__BB0_27;
	ld.global.u32 	%r271, [%rd6+180];
	xor.b32  	%r338, %r338, %r271;
	ld.global.u32 	%r272, [%rd6+184];
	xor.b32  	%r337, %r337, %r272;
	ld.global.u32 	%r273, [%rd6+188];
	xor.b32  	%r336, %r336, %r273;
	ld.global.u32 	%r274, [%rd6+192];
	xor.b32  	%r335, %r335, %r274;
	ld.global.u32 	%r275, [%rd6+196];
	xor.b32  	%r334, %r334, %r275;
$L__BB0_27:
	and.b32  	%r277, %r204, 1024;
	setp.eq.s32 	%p15, %r277, 0;
	@%p15 bra 	$L__BB0_29;
	ld.global.u32 	%r278, [%rd6+200];
	xor.b32  	%r338, %r338, %r278;
	ld.global.u32 	%r279, [%rd6+204];
	xor.b32  	%r337, %r337, %r279;
	ld.global.u32 	%r280, [%rd6+208];
	xor.b32  	%r336, %r336, %r280;
	ld.global.u32 	%r281, [%rd6+212];
	xor.b32  	%r335, %r335, %r281;
	ld.global.u32 	%r282, [%rd6+216];
	xor.b32  	%r334, %r334, %r282;
$L__BB0_29:
	and.b32  	%r284, %r204, 2048;
	setp.eq.s32 	%p16, %r284, 0;
	@%p16 bra 	$L__BB0_31;
	ld.global.u32 	%r285, [%rd6+220];
	xor.b32  	%r338, %r338, %r285;
	ld.global.u32 	%r286, [%rd6+224];
	xor.b32  	%r337, %r337, %r286;
	ld.global.u32 	%r287, [%rd6+228];
	xor.b32  	%r336, %r336, %r287;
	ld.global.u32 	%r288, [%rd6+232];
	xor.b32  	%r335, %r335, %r288;
	ld.global.u32 	%r289, [%rd6+236];
	xor.b32  	%r334, %r334, %r289;
$L__BB0_31:
	and.b32  	%r291, %r204, 4096;
	setp.eq.s32 	%p17, %r291, 0;
	@%p17 bra 	$L__BB0_33;
	ld.global.u32 	%r292, [%rd6+240];
	xor.b32  	%r338, %r338, %r292;
	ld.global.u32 	%r293, [%rd6+244];
	xor.b32  	%r337, %r337, %r293;
	ld.global.u32 	%r294, [%rd6+248];
	xor.b32  	%r336, %r336, %r294;
	ld.global.u32 	%r295, [%rd6+252];
	xor.b32  	%r335, %r335, %r295;
	ld.global.u32 	%r296, [%rd6+256];
	xor.b32  	%r334, %r334, %r296;
$L__BB0_33:
	and.b32  	%r298, %r204, 8192;
	setp.eq.s32 	%p18, %r298, 0;
	@%p18 bra 	$L__BB0_35;
	ld.global.u32 	%r299, [%rd6+260];
	xor.b32  	%r338, %r338, %r299;
	ld.global.u32 	%r300, [%rd6+264];
	xor.b32  	%r337, %r337, %r300;
	ld.global.u32 	%r301, [%rd6+268];
	xor.b32  	%r336, %r336, %r301;
	ld.global.u32 	%r302, [%rd6+272];
	xor.b32  	%r335, %r335, %r302;
	ld.global.u32 	%r303, [%rd6+276];
	xor.b32  	%r334, %r334, %r303;
$L__BB0_35:
	and.b32  	%r305, %r204, 16384;
	setp.eq.s32 	%p19, %r305, 0;
	@%p19 bra 	$L__BB0_37;
	ld.global.u32 	%r306, [%rd6+280];
	xor.b32  	%r338, %r338, %r306;
	ld.global.u32 	%r307, [%rd6+284];
	xor.b32  	%r337, %r337, %r307;
	ld.global.u32 	%r308, [%rd6+288];
	xor.b32  	%r336, %r336, %r308;
	ld.global.u32 	%r309, [%rd6+292];
	xor.b32  	%r335, %r335, %r309;
	ld.global.u32 	%r310, [%rd6+296];
	xor.b32  	%r334, %r334, %r310;
$L__BB0_37:
	and.b32  	%r312, %r204, 32768;
	setp.eq.s32 	%p20, %r312, 0;
	@%p20 bra 	$L__BB0_39;
	ld.global.u32 	%r313, [%rd6+300];
	xor.b32  	%r338, %r338, %r313;
	ld.global.u32 	%r314, [%rd6+304];
	xor.b32  	%r337, %r337, %r314;
	ld.global.u32 	%r315, [%rd6+308];
	xor.b32  	%r336, %r336, %r315;
	ld.global.u32 	%r316, [%rd6+312];
	xor.b32  	%r335, %r335, %r316;
	ld.global.u32 	%r317, [%rd6+316];
	xor.b32  	%r334, %r334, %r317;
$L__BB0_39:
	add.s32 	%r333, %r333, 16;
	setp.ne.s32 	%p21, %r333, 32;
	@%p21 bra 	$L__BB0_7;
	mad.lo.s32 	%r318, %r327, -31, %r11;
	add.s32 	%r327, %r318, 1;
	setp.ne.s32 	%p22, %r327, 5;
	@%p22 bra 	$L__BB0_6;
	st.global.u32 	[%rd2+4], %r338;
	st.global.u32 	[%rd2+8], %r337;
	st.global.u32 	[%rd2+12], %r336;
	st.global.u32 	[%rd2+16], %r335;
	st.global.u32 	[%rd2+20], %r334;
	add.s32 	%r321, %r321, 1;
	setp.lt.u32 	%p23, %r321, %r2;
	@%p23 bra 	$L__BB0_5;
$L__BB0_42:
	shr.u64 	%rd7, %rd18, 2;
	add.s32 	%r320, %r320, 1;
	setp.gt.u64 	%p24, %rd18, 3;
	mov.u64 	%rd18, %rd7;
	@%p24 bra 	$L__BB0_3;
$L__BB0_43:
	mov.b32 	%r319, 0;
	st.global.v2.u32 	[%rd2+24], {%r319, %r319};
	st.global.u32 	[%rd2+32], %r319;
	mov.b64 	%rd17, 0;
	st.global.u64 	[%rd2+40], %rd17;
$L__BB0_44:
	ret;

}
	// .globl	_Z15gpu_estimate_pixP17curandStateXORWOWxPd
.visible .entry _Z15gpu_estimate_pixP17curandStateXORWOWxPd(
	.param .u64 _Z15gpu_estimate_pixP17curandStateXORWOWxPd_param_0,
	.param .u64 .ptr .align 1 _Z15gpu_estimate_pixP17curandStateXORWOWxPd_param_1,
	.param .u64 _Z15gpu_estimate_pixP17curandStateXORWOWxPd_param_2,
	.param .u64 .ptr .align 1 _Z15gpu_estimate_pixP17curandStateXORWOWxPd_param_3
)
{
	.reg .pred 	%p<12>;
	.reg .b32 	%r<163>;
	.reg .b32 	%f<21>;
	.reg .b64 	%rd<42>;
	.reg .b64 	%fd<33>;

	ld.param.u64 	%rd19, [_Z15gpu_estimate_pixP17curandStateXORWOWxPd_param_0];
	ld.param.u64 	%rd16, [_Z15gpu_estimate_pixP17curandStateXORWOWxPd_param_1];
	ld.param.u64 	%rd17, [_Z15gpu_estimate_pixP17curandStateXORWOWxPd_param_2];
	ld.param.u64 	%rd18, [_Z15gpu_estimate_pixP17curandStateXORWOWxPd_param_3];
	mov.u32 	%r47, %ctaid.x;
	mov.u32 	%r48, %ntid.x;
	mov.u32 	%r49, %tid.x;
	mad.lo.s32 	%r50, %r47, %r48, %r49;
	cvt.u64.u32 	%rd1, %r50;
	setp.le.s64 	%p1, %rd19, %rd1;
	@%p1 bra 	$L__BB1_11;
	setp.lt.s64 	%p2, %rd17, 1;
	mov.f64 	%fd32, 0d0000000000000000;
	@%p2 bra 	$L__BB1_10;
	cvta.to.global.u64 	%rd22, %rd16;
	mad.lo.s64 	%rd2, %rd1, 48, %rd22;
	ld.global.v2.u32 	{%r1, %r160}, [%rd2];
	ld.global.v2.u32 	{%r159, %r158}, [%rd2+8];
	ld.global.v2.u32 	{%r161, %r162}, [%rd2+16];
	and.b64  	%rd39, %rd17, 3;
	setp.lt.u64 	%p3, %rd17, 4;
	mov.b64 	%rd41, 0;
	mov.u32 	%r146, %r1;
	@%p3 bra 	$L__BB1_6;
	and.b64  	%rd35, %rd17, 9223372036854775804;
	add.s32 	%r135, %r1, 1449748;
	mov.b64 	%rd41, 0;
$L__BB1_4:
	shr.u32 	%r52, %r160, 2;
	xor.b32  	%r53, %r52, %r160;
	shl.b32 	%r54, %r162, 4;
	shl.b32 	%r55, %r53, 1;
	xor.b32  	%r56, %r55, %r54;
	xor.b32  	%r57, %r56, %r53;
	xor.b32  	%r58, %r57, %r162;
	add.s32 	%r59, %r135, %r58;
	add.s32 	%r60, %r59, -1087311;
	cvt.rn.f32.u32 	%f1, %r60;
	fma.rn.f32 	%f2, %f1, 0f2F800000, 0f2F000000;
	cvt.f64.f32 	%fd4, %f2;
	shr.u32 	%r61, %r159, 2;
	xor.b32  	%r62, %r61, %r159;
	shl.b32 	%r63, %r58, 4;
	shl.b32 	%r64, %r62, 1;
	xor.b32  	%r65, %r64, %r63;
	xor.b32  	%r66, %r65, %r62;
	xor.b32  	%r67, %r66, %r58;
	add.s32 	%r68, %r135, %r67;
	add.s32 	%r69, %r68, -724874;
	cvt.rn.f32.u32 	%f3, %r69;
	fma.rn.f32 	%f4, %f3, 0f2F800000, 0f2F000000;
	cvt.f64.f32 	%fd5, %f4;
	mul.f64 	%fd6, %fd5, %fd5;
	fma.rn.f64 	%fd7, %fd4, %fd4, %fd6;
	sqrt.rn.f64 	%fd8, %fd7;
	setp.le.f64 	%p4, %fd8, 0d3FF0000000000000;
	selp.u64 	%rd24, 1, 0, %p4;
	add.s64 	%rd25, %rd41, %rd24;
	shr.u32 	%r70, %r158, 2;
	xor.b32  	%r71, %r70, %r158;
	shl.b32 	%r72, %r67, 4;
	shl.b32 	%r73, %r71, 1;
	xor.b32  	%r74, %r73, %r72;
	xor.b32  	%r75, %r74, %r71;
	xor.b32  	%r76, %r75, %r67;
	add.s32 	%r77, %r135, %r76;
	add.s32 	%r78, %r77, -362437;
	cvt.rn.f32.u32 	%f5, %r78;
	fma.rn.f32 	%f6, %f5, 0f2F800000, 0f2F000000;
	cvt.f64.f32 	%fd9, %f6;
	shr.u32 	%r79, %r161, 2;
	xor.b32  	%r80, %r79, %r161;
	shl.b32 	%r81, %r76, 4;
	shl.b32 	%r82, %r80, 1;
	xor.b32  	%r83, %r82, %r81;
	xor.b32  	%r84, %r83, %r80;
	xor.b32  	%r160, %r84, %r76;
	shr.u32 	%r85, %r162, 2;
	xor.b32  	%r86, %r85, %r162;
	shl.b32 	%r87, %r160, 4;
	shl.b32 	%r88, %r86, 1;
	xor.b32  	%r89, %r88, %r87;
	xor.b32  	%r90, %r89, %r86;
	xor.b32  	%r159, %r90, %r160;
	shr.u32 	%r91, %r58, 2;
	xor.b32  	%r92, %r91, %r58;
	shl.b32 	%r93, %r159, 4;
	shl.b32 	%r94, %r92, 1;
	xor.b32  	%r95, %r94, %r93;
	xor.b32  	%r96, %r95, %r92;
	xor.b32  	%r158, %r96, %r159;
	shr.u32 	%r97, %r67, 2;
	xor.b32  	%r98, %r97, %r67;
	shl.b32 	%r99, %r158, 4;
	shl.b32 	%r100, %r98, 1;
	xor.b32  	%r101, %r100, %r99;
	xor.b32  	%r102, %r101, %r98;
	xor.b32  	%r161, %r102, %r158;
	shr.u32 	%r103, %r76, 2;
	xor.b32  	%r104, %r103, %r76;
	shl.b32 	%r105, %r161, 4;
	shl.b32 	%r106, %r104, 1;
	xor.b32  	%r107, %r106, %r105;
	xor.b32  	%r108, %r107, %r104;
	xor.b32  	%r162, %r108, %r161;
	add.s32 	%r109, %r135, %r162;
	add.s32 	%r110, %r160, %r135;
	cvt.rn.f32.u32 	%f7, %r110;
	fma.rn.f32 	%f8, %f7, 0f2F800000, 0f2F000000;
	cvt.f64.f32 	%fd10, %f8;
	mul.f64 	%fd11, %fd10, %fd10;
	fma.rn.f64 	%fd12, %fd9, %fd9, %fd11;
	sqrt.rn.f64 	%fd13, %fd12;
	setp.le.f64 	%p5, %fd13, 0d3FF0000000000000;
	selp.u64 	%rd26, 1, 0, %p5;
	add.s64 	%rd27, %rd25, %rd26;
	add.s32 	%r111, %r135, %r159;
	add.s32 	%r112, %r111, 362437;
	cvt.rn.f32.u32 	%f9, %r112;
	fma.rn.f32 	%f10, %f9, 0f2F800000, 0f2F000000;
	cvt.f64.f32 	%fd14, %f10;
	add.s32 	%r113, %r135, %r158;
	add.s32 	%r114, %r113, 724874;
	cvt.rn.f32.u32 	%f11, %r114;
	fma.rn.f32 	%f12, %f11, 0f2F800000, 0f2F000000;
	cvt.f64.f32 	%fd15, %f12;
	mul.f64 	%fd16, %fd15, %fd15;
	fma.rn.f64 	%fd17, %fd14, %fd14, %fd16;
	sqrt.rn.f64 	%fd18, %fd17;
	setp.le.f64 	%p6, %fd18, 0d3FF0000000000000;
	selp.u64 	%rd28, 1, 0, %p6;
	add.s64 	%rd29, %rd27, %rd28;
	add.s32 	%r115, %r135, %r161;
	add.s32 	%r116, %r115, 1087311;
	cvt.rn.f32.u32 	%f13, %r116;
	fma.rn.f32 	%f14, %f13, 0f2F800000, 0f2F000000;
	cvt.f64.f32 	%fd19, %f14;
	add.s32 	%r117, %r109, 1449748;
	cvt.rn.f32.u32 	%f15, %r117;
	fma.rn.f32 	%f16, %f15, 0f2F800000, 0f2F000000;
	cvt.f64.f32 	%fd20, %f16;
	mul.f64 	%fd21, %fd20, %fd20;
	fma.rn.f64 	%fd22, %fd19, %fd19, %fd21;
	sqrt.rn.f64 	%fd23, %fd22;
	setp.le.f64 	%p7, %fd23, 0d3FF0000000000000;
	selp.u64 	%rd30, 1, 0, %p7;
	add.s64 	%rd41, %rd29, %rd30;
	add.s32 	%r135, %r135, 2899496;
	add.s64 	%rd35, %rd35, -4;
	setp.ne.s64 	%p8, %rd35, 0;
	@%p8 bra 	$L__BB1_4;
	add.s32 	%r146, %r135, -1449748;
$L__BB1_6:
	setp.eq.s64 	%p9, %rd39, 0;
	@%p9 bra 	$L__BB1_9;
	add.s32 	%r152, %r146, 724874;
	mov.u32 	%r156, %r159;
	mov.u32 	%r157, %r160;
$L__BB1_8:
	.pragma "nounroll";
	mov.u32 	%r160, %r158;
	mov.u32 	%r159, %r161;
	mov.u32 	%r158, %r162;
	shr.u32 	%r118, %r157, 2;
	xor.b32  	%r119, %r118, %r157;
	shl.b32 	%r120, %r158, 4;
	shl.b32 	%r121, %r119, 1;
	xor.b32  	%r122, %r121, %r120;
	xor.b32  	%r123, %r122, %r119;
	xor.b32  	%r161, %r123, %r158;
	add.s32 	%r124, %r152, %r161;
	add.s32 	%r125, %r124, -362437;
	cvt.rn.f32.u32 	%f17, %r125;
	fma.rn.f32 	%f18, %f17, 0f2F800000, 0f2F000000;
	cvt.f64.f32 	%fd24, %f18;
	shr.u32 	%r126, %r156, 2;
	xor.b32  	%r127, %r126, %r156;
	shl.b32 	%r128, %r161, 4;
	shl.b32 	%r129, %r127, 1;
	xor.b32  	%r130, %r129, %r128;
	xor.b32  	%r131, %r130, %r127;
	xor.b32  	%r162, %r131, %r161;
	add.s32 	%r132, %r152, %r162;
	cvt.rn.f32.u32 	%f19, %r132;
	fma.rn.f32 	%f20, %f19, 0f2F800000, 0f2F000000;
	cvt.f64.f32 	%fd25, %f20;
	mul.f64 	%fd26, %fd25, %fd25;
	fma.rn.f64 	%fd27, %fd24, %fd24, %fd26;
	sqrt.rn.f64 	%fd28, %fd27;
	setp.le.f64 	%p10, %fd28, 0d3FF0000000000000;
	selp.u64 	%rd31, 1, 0, %p10;
	add.s64 	%rd41, %rd41, %rd31;
	add.s32 	%r152, %r152, 724874;
	add.s64 	%rd39, %rd39, -1;
	setp.ne.s64 	%p11, %rd39, 0;
	mov.u32 	%r156, %r159;
	mov.u32 	%r157, %r160;
	@%p11 bra 	$L__BB1_8;
$L__BB1_9:
	st.global.v2.u32 	[%rd2+8], {%r159, %r158};
	st.global.v2.u32 	[%rd2+16], {%r161, %r162};
	cvt.u32.u64 	%r133, %rd17;
	mad.lo.s32 	%r134, %r133, 724874, %r1;
	st.global.v2.u32 	[%rd2], {%r134, %r160};
	cvt.rn.f64.u64 	%fd29, %rd41;
	mul.f64 	%fd32, %fd29, 0d4010000000000000;
$L__BB1_10:
	cvt.rn.f64.s64 	%fd30, %rd17;
	div.rn.f64 	%fd31, %fd32, %fd30;
	cvta.to.global.u64 	%rd32, %rd18;
	shl.b64 	%rd33, %rd1, 3;
	add.s64 	%rd34, %rd32, %rd33;
	st.global.f64 	[%rd34], %fd31;
$L__BB1_11:
	ret;

}


// ===== COMPILED SASS (sm_100) =====

	.target	sm_100

	.elftype	@"ET_EXEC"


//--------------------- .note.nv.tkinfo           --------------------------
	.section	.note.nv.tkinfo,"",@"SHT_NOTE"
	.sectionflags	@"SHF_NOTE_NV_TKINFO"
	.tkinfo
        /*0018*/ 	.word	0x00000002
        /*0030*/ 	.string	""
        /*0030*/ 	.string	"ptxas"
        /*0030*/ 	.string	"Cuda compilation tools, release 13.0, V13.0.88"
        /*0030*/ 	.string	"Build cuda_13.0.r13.0/compiler.36424714_0"
        /*0030*/ 	.string	"-arch sm_100 -m 64 "



//--------------------- .note.nv.cuinfo           --------------------------
	.section	.note.nv.cuinfo,"",@"SHT_NOTE"
	.sectionflags	@"SHF_NOTE_NV_CUINFO"
        /*0018*/ 	.short	0x0002
        /*001a*/ 	.short	0x0064
        /*001c*/ 	.short	0x0082
	.zero		2


//--------------------- .nv.info                  --------------------------
	.section	.nv.info,"",@"SHT_CUDA_INFO"
	.align	4


	//----- nvinfo : EIATTR_REGCOUNT
	.align		4
        /*0000*/ 	.byte	0x04, 0x2f
        /*0002*/ 	.short	(.L_10 - .L_9)
	.align		4
.L_9:
        /*0004*/ 	.word	index@(_Z13setup_gpu_rngxP17curandStateXORWOWx)
        /*0008*/ 	.word	0x0000001f


	//----- nvinfo : EIATTR_FRAME_SIZE
	.align		4
.L_10:
        /*000c*/ 	.byte	0x04, 0x11
        /*000e*/ 	.short	(.L_12 - .L_11)
	.align		4
.L_11:
        /*0010*/ 	.word	index@(_Z13setup_gpu_rngxP17curandStateXORWOWx)
        /*0014*/ 	.word	0x00000000


	//----- nvinfo : EIATTR_REGCOUNT
	.align		4
.L_12:
        /*0018*/ 	.byte	0x04, 0x2f
        /*001a*/ 	.short	(.L_14 - .L_13)
	.align		4
.L_13:
        /*001c*/ 	.word	index@(_Z15gpu_estimate_pixP17curandStateXORWOWxPd)
        /*0020*/ 	.word	0x00000020


	//----- nvinfo : EIATTR_FRAME_SIZE
	.align		4
.L_14:
        /*0024*/ 	.byte	0x04, 0x11
        /*0026*/ 	.short	(.L_16 - .L_15)
	.align		4
.L_15:
        /*0028*/ 	.word	index@($__internal_1_$__cuda_sm20_dsqrt_rn_f64_mediumpath_v1)
        /*002c*/ 	.word	0x00000000


	//----- nvinfo : EIATTR_FRAME_SIZE
	.align		4
.L_16:
        /*0030*/ 	.byte	0x04, 0x11
        /*0032*/ 	.short	(.L_18 - .L_17)
	.align		4
.L_17:
        /*0034*/ 	.word	index@($__internal_0_$__cuda_sm20_div_rn_f64_full)
        /*0038*/ 	.word	0x00000000


	//----- nvinfo : EIATTR_FRAME_SIZE
	.align		4
.L_18:
        /*003c*/ 	.byte	0x04, 0x11
        /*003e*/ 	.short	(.L_20 - .L_19)
	.align		4
.L_19:
        /*0040*/ 	.word	index@(_Z15gpu_estimate_pixP17curandStateXORWOWxPd)
        /*0044*/ 	.word	0x00000000


	//----- nvinfo : EIATTR_MIN_STACK_SIZE
	.align		4
.L_20:
        /*0048*/ 	.byte	0x04, 0x12
        /*004a*/ 	.short	(.L_22 - .L_21)
	.align		4
.L_21:
        /*004c*/ 	.word	index@(_Z15gpu_estimate_pixP17curandStateXORWOWxPd)
        /*0050*/ 	.word	0x00000000


	//----- nvinfo : EIATTR_MIN_STACK_SIZE
	.align		4
.L_22:
        /*0054*/ 	.byte	0x04, 0x12
        /*0056*/ 	.short	(.L_24 - .L_23)
	.align		4
.L_23:
        /*0058*/ 	.word	index@(_Z13setup_gpu_rngxP17curandStateXORWOWx)
        /*005c*/ 	.word	0x00000000
.L_24:


//--------------------- .nv.compat                --------------------------
	.section	.nv.compat,"",@"SHT_CUDA_COMPAT_INFO"
	.align	4
        /*0000*/ 	.byte	0x02, 0x09, 0x00, 0x00, 0x02, 0x02, 0x01, 0x00, 0x02, 0x05, 0x05, 0x00, 0x03, 0x07, 0x01, 0x01
        /*0010*/ 	.byte	0x02, 0x03, 0x00, 0x00, 0x02, 0x06, 0x01, 0x00, 0x04, 0x0b, 0x08, 0x00, 0x01, 0x00, 0x00, 0x00
        /*0020*/ 	.byte	0x00, 0x00, 0x00, 0x00


//--------------------- .nv.info._Z15gpu_estimate_pixP17curandStateXORWOWxPd --------------------------
	.section	.nv.info._Z15gpu_estimate_pixP17curandStateXORWOWxPd,"",@"SHT_CUDA_INFO"
	.sectionflags	@""
	.align	4


	//----- nvinfo : EIATTR_CUDA_API_VERSION
	.align		4
        /*0000*/ 	.byte	0x04, 0x37
        /*0002*/ 	.short	(.L_26 - .L_25)
.L_25:
        /*0004*/ 	.word	0x00000082


	//----- nvinfo : EIATTR_KPARAM_INFO
	.align		4
.L_26:
        /*0008*/ 	.byte	0x04, 0x17
        /*000a*/ 	.short	(.L_28 - .L_27)
.L_27:
        /*000c*/ 	.word	0x00000000
        /*0010*/ 	.short	0x0003
        /*0012*/ 	.short	0x0018
        /*0014*/ 	.byte	0x00, 0xf5, 0x21, 0x00


	//----- nvinfo : EIATTR_KPARAM_INFO
	.align		4
.L_28:
        /*0018*/ 	.byte	0x04, 0x17
        /*001a*/ 	.short	(.L_30 - .L_29)
.L_29:
        /*001c*/ 	.word	0x00000000
        /*0020*/ 	.short	0x0002
        /*0022*/ 	.short	0x0010
        /*0024*/ 	.byte	0x00, 0xf0, 0x21, 0x00


	//----- nvinfo : EIATTR_KPARAM_INFO
	.align		4
.L_30:
        /*0028*/ 	.byte	0x04, 0x17
        /*002a*/ 	.short	(.L_32 - .L_31)
.L_31:
        /*002c*/ 	.word	0x00000000
        /*0030*/ 	.short	0x0001
        /*0032*/ 	.short	0x0008
        /*0034*/ 	.byte	0x00, 0xf5, 0x21, 0x00


	//----- nvinfo : EIATTR_KPARAM_INFO
	.align		4
.L_32:
        /*0038*/ 	.byte	0x04, 0x17
        /*003a*/ 	.short	(.L_34 - .L_33)
.L_33:
        /*003c*/ 	.word	0x00000000
        /*0040*/ 	.short	0x0000
        /*0042*/ 	.short	0x0000
        /*0044*/ 	.byte	0x00, 0xf0, 0x21, 0x00


	//----- nvinfo : EIATTR_SPARSE_MMA_MASK
	.align		4
.L_34:
        /*0048*/ 	.byte	0x03, 0x50
        /*004a*/ 	.short	0x0000


	//----- nvinfo : EIATTR_MAXREG_COUNT
	.align		4
        /*004c*/ 	.byte	0x03, 0x1b
        /*004e*/ 	.short	0x00ff


	//----- nvinfo : EIATTR_MERCURY_ISA_VERSION
	.align		4
        /*0050*/ 	.byte	0x03, 0x5f
        /*0052*/ 	.short	0x0101


	//----- nvinfo : EIATTR_VRC_CTA_INIT_COUNT
	.align		4
        /*0054*/ 	.byte	0x02, 0x4a
	.zero		1
	.zero		1


	//----- nvinfo : EIATTR_EXIT_INSTR_OFFSETS
	.align		4
        /*0058*/ 	.byte	0x04, 0x1c
        /*005a*/ 	.short	(.L_36 - .L_35)


	//   ....[0]....
.L_35:
        /*005c*/ 	.word	0x00000080


	//   ....[1]....
        /*0060*/ 	.word	0x00001500


	//----- nvinfo : EIATTR_CRS_STACK_SIZE
	.align		4
.L_36:
        /*0064*/ 	.byte	0x04, 0x1e
        /*0066*/ 	.short	(.L_38 - .L_37)
.L_37:
        /*0068*/ 	.word	0x00000000


	//----- nvinfo : EIATTR_CBANK_PARAM_SIZE
	.align		4
.L_38:
        /*006c*/ 	.byte	0x03, 0x19
        /*006e*/ 	.short	0x0020


	//----- nvinfo : EIATTR_PARAM_CBANK
	.align		4
        /*0070*/ 	.byte	0x04, 0x0a
        /*0072*/ 	.short	(.L_40 - .L_39)
	.align		4
.L_39:
        /*0074*/ 	.word	index@(.nv.constant0._Z15gpu_estimate_pixP17curandStateXORWOWxPd)
        /*0078*/ 	.short	0x0380
        /*007a*/ 	.short	0x0020


	//----- nvinfo : EIATTR_SW_WAR
	.align		4
.L_40:
        /*007c*/ 	.byte	0x04, 0x36
        /*007e*/ 	.short	(.L_42 - .L_41)
.L_41:
        /*0080*/ 	.word	0x00000008
.L_42:


//--------------------- .nv.info._Z13setup_gpu_rngxP17curandStateXORWOWx --------------------------
	.section	.nv.info._Z13setup_gpu_rngxP17curandStateXORWOWx,"",@"SHT_CUDA_INFO"
	.sectionflags	@""
	.align	4


	//----- nvinfo : EIATTR_CUDA_API_VERSION
	.align		4
        /*0000*/ 	.byte	0x04, 0x37
        /*0002*/ 	.short	(.L_44 - .L_43)
.L_43:
        /*0004*/ 	.word	0x00000082


	//----- nvinfo : EIATTR_KPARAM_INFO
	.align		4
.L_44:
        /*0008*/ 	.byte	0x04, 0x17
        /*000a*/ 	.short	(.L_46 - .L_45)
.L_45:
        /*000c*/ 	.word	0x00000000
        /*0010*/ 	.short	0x0002
        /*0012*/ 	.short	0x0010
        /*0014*/ 	.byte	0x00, 0xf0, 0x21, 0x00


	//----- nvinfo : EIATTR_KPARAM_INFO
	.align		4
.L_46:
        /*0018*/ 	.byte	0x04, 0x17
        /*001a*/ 	.short	(.L_48 - .L_47)
.L_47:
        /*001c*/ 	.word	0x00000000
        /*0020*/ 	.short	0x0001
        /*0022*/ 	.short	0x0008
        /*0024*/ 	.byte	0x00, 0xf5, 0x21, 0x00


	//----- nvinfo : EIATTR_KPARAM_INFO
	.align		4
.L_48:
        /*0028*/ 	.byte	0x04, 0x17
        /*002a*/ 	.short	(.L_50 - .L_49)
.L_49:
        /*002c*/ 	.word	0x00000000
        /*0030*/ 	.short	0x0000
        /*0032*/ 	.short	0x0000
        /*0034*/ 	.byte	0x00, 0xf0, 0x21, 0x00


	//----- nvinfo : EIATTR_SPARSE_MMA_MASK
	.align		4
.L_50:
        /*0038*/ 	.byte	0x03, 0x50
        /*003a*/ 	.short	0x0000


	//----- nvinfo : EIATTR_MAXREG_COUNT
	.align		4
        /*003c*/ 	.byte	0x03, 0x1b
        /*003e*/ 	.short	0x00ff


	//----- nvinfo : EIATTR_MERCURY_ISA_VERSION
	.align		4
        /*0040*/ 	.byte	0x03, 0x5f
        /*0042*/ 	.short	0x0101


	//----- nvinfo : EIATTR_VRC_CTA_INIT_COUNT
	.align		4
        /*0044*/ 	.byte	0x02, 0x4a
	.zero		1
	.zero		1


	//----- nvinfo : EIATTR_EXIT_INSTR_OFFSETS
	.align		4
        /*0048*/ 	.byte	0x04, 0x1c
        /*004a*/ 	.short	(.L_52 - .L_51)


	//   ....[0]....
.L_51:
        /*004c*/ 	.word	0x00000080


	//   ....[1]....
        /*0050*/ 	.word	0x00000f30


	//----- nvinfo : EIATTR_CRS_STACK_SIZE
	.align		4
.L_52:
        /*0054*/ 	.byte	0x04, 0x1e
        /*0056*/ 	.short	(.L_54 - .L_53)
.L_53:
        /*0058*/ 	.word	0x00000000


	//----- nvinfo : EIATTR_CBANK_PARAM_SIZE
	.align		4
.L_54:
        /*005c*/ 	.byte	0x03, 0x19
        /*005e*/ 	.short	0x0018


	//----- nvinfo : EIATTR_PARAM_CBANK
	.align		4
        /*0060*/ 	.byte	0x04, 0x0a
        /*0062*/ 	.short	(.L_56 - .L_55)
	.align		4
.L_55:
        /*0064*/ 	.word	index@(.nv.constant0._Z13setup_gpu_rngxP17curandStateXORWOWx)
        /*0068*/ 	.short	0x0380
        /*006a*/ 	.short	0x0018


	//----- nvinfo : EIATTR_SW_WAR
	.align		4
.L_56:
        /*006c*/ 	.byte	0x04, 0x36
        /*006e*/ 	.short	(.L_58 - .L_57)
.L_57:
        /*0070*/ 	.word	0x00000008
.L_58:


//--------------------- .nv.callgraph             --------------------------
	.section	.nv.callgraph,"",@"SHT_CUDA_CALLGRAPH"
	.align	4
	.sectionentsize	8
	.align		4
        /*0000*/ 	.word	0x00000000
	.align		4
        /*0004*/ 	.word	0xffffffff
	.align		4
        /*0008*/ 	.word	0x00000000
	.align		4
        /*000c*/ 	.word	0xfffffffe
	.align		4
        /*0010*/ 	.word	0x00000000
	.align		4
        /*0014*/ 	.word	0xfffffffd
	.align		4
        /*0018*/ 	.word	0x00000000
	.align		4
        /*001c*/ 	.word	0xfffffffc


//--------------------- .nv.constant4             --------------------------
	.section	.nv.constant4,"a",@progbits
	.align	8
	.align		8
.nv.constant4:
        /*0000*/ 	.dword	precalc_xorwow_matrix
	.align		8
        /*0008*/ 	.dword	precalc_xorwow_offset_matrix
	.align		8
        /*0010*/ 	.dword	mrg32k3aM1
	.align		8
        /*0018*/ 	.dword	mrg32k3aM2
	.align		8
        /*0020*/ 	.dword	mrg32k3aM1SubSeq
	.align		8
        /*0028*/ 	.dword	mrg32k3aM2SubSeq
	.align		8
        /*0030*/ 	.dword	mrg32k3aM1Seq
	.align		8
        /*0038*/ 	.dword	mrg32k3aM2Seq


//--------------------- .nv.constant3             --------------------------
	.section	.nv.constant3,"a",@progbits
	.align	8
.nv.constant3:
	.type		__cr_lgamma_table,@object
	.size		__cr_lgamma_table,(.L_8 - __cr_lgamma_table)
__cr_lgamma_table:
        /*0000*/ 	.byte	0x00, 0x00, 0x00, 0x00, 0x00, 0x00, 0x00, 0x00, 0x00, 0x00, 0x00, 0x00, 0x00, 0x00, 0x00, 0x00
        /*0010*/ 	.byte	0xef, 0x39, 0xfa, 0xfe, 0x42, 0x2e, 0xe6, 0x3f, 0x02, 0x20, 0x2a, 0xfa, 0x0b, 0xab, 0xfc, 0x3f
        /*0020*/ 	.byte	0xf9, 0x2c, 0x92, 0x7c, 0xa7, 0x6c, 0x09, 0x40, 0xc9, 0x79, 0x44, 0x3c, 0x64, 0x26, 0x13, 0x40
        /*0030*/ 	.byte	0xca, 0x01, 0xcf, 0x3a, 0x27, 0x51, 0x1a, 0x40, 0x30, 0xcc, 0x2d, 0xf3, 0xe1, 0x0c, 0x21, 0x40
        /*0040*/ 	.byte	0x0d, 0xb7, 0xfc, 0x82, 0x8e, 0x35, 0x25, 0x40
.L_8:


//--------------------- .text._Z15gpu_estimate_pixP17curandStateXORWOWxPd --------------------------
	.section	.text._Z15gpu_estimate_pixP17curandStateXORWOWxPd,"ax",@progbits
	.align	128
        .global         _Z15gpu_estimate_pixP17curandStateXORWOWxPd
        .type           _Z15gpu_estimate_pixP17curandStateXORWOWxPd,@function
        .size           _Z15gpu_estimate_pixP17curandStateXORWOWxPd,(.L_x_37 - _Z15gpu_estimate_pixP17curandStateXORWOWxPd)
        .other          _Z15gpu_estimate_pixP17curandStateXORWOWxPd,@"STO_CUDA_ENTRY STV_DEFAULT"
_Z15gpu_estimate_pixP17curandStateXORWOWxPd:
.text._Z15gpu_estimate_pixP17curandStateXORWOWxPd:
[----:B------:R-:W-:Y:S01]  /*0000*/  LDC R1, c[0x0][0x37c] ;  /* 0x0000df00ff017b82 */ /* 0x000fe20000000800 */
[----:B------:R-:W0:Y:S07]  /*0010*/  S2R R3, SR_TID.X ;  /* 0x0000000000037919 */ /* 0x000e2e0000002100 */
[----:B------:R-:W0:Y:S01]  /*0020*/  S2UR UR4, SR_CTAID.X ;  /* 0x00000000000479c3 */ /* 0x000e220000002500 */
[----:B------:R-:W1:Y:S07]  /*0030*/  LDCU.64 UR6, c[0x0][0x380] ;  /* 0x00007000ff0677ac */ /* 0x000e6e0008000a00 */
[----:B------:R-:W0:Y:S02]  /*0040*/  LDC R2, c[0x0][0x360] ;  /* 0x0000d800ff027b82 */ /* 0x000e240000000800 */
[----:B0-----:R-:W-:-:S05]  /*0050*/  IMAD R2, R2, UR4, R3 ;  /* 0x0000000402027c24 */ /* 0x001fca000f8e0203 */
[----:B-1----:R-:W-:-:S04]  /*0060*/  ISETP.GE.U32.AND P0, PT, R2, UR6, PT ;  /* 0x0000000602007c0c */ /* 0x002fc8000bf06070 */
[----:B------:R-:W-:-:S13]  /*0070*/  ISETP.GE.AND.EX P0, PT, RZ, UR7, PT, P0 ;  /* 0x00000007ff007c0c */ /* 0x000fda000bf06300 */
[----:B------:R-:W-:Y:S05]  /*0080*/  @P0 EXIT ;  /* 0x000000000000094d */ /* 0x000fea0003800000 */
[----:B------:R-:W0:Y:S01]  /*0090*/  LDCU.64 UR6, c[0x0][0x390] ;  /* 0x00007200ff0677ac */ /* 0x000e220008000a00 */
[----:B------:R-:W-:Y:S01]  /*00a0*/  CS2R R6, SRZ ;  /* 0x0000000000067805 */ /* 0x000fe2000001ff00 */
[----:B------:R-:W1:Y:S01]  /*00b0*/  LDCU.64 UR8, c[0x0][0x358] ;  /* 0x00006b00ff0877ac */ /* 0x000e620008000a00 */
[----:B0-----:R-:W-:-:S04]  /*00c0*/  UISETP.GE.U32.AND UP0, UPT, UR6, 0x1, UPT ;  /* 0x000000010600788c */ /* 0x001fc8000bf06070 */
[----:B------:R-:W-:-:S09]  /*00d0*/  UISETP.GE.AND.EX UP0, UPT, UR7, URZ, UPT, UP0 ;  /* 0x000000ff0700728c */ /* 0x000fd2000bf06300 */
[----:B-1----:R-:W-:Y:S05]  /*00e0*/  BRA.U !UP0, `(.L_x_0) ;  /* 0x00000011089c7547 */ /* 0x002fea000b800000 */
[----:B------:R-:W0:Y:S01]  /*00f0*/  LDC.64 R16, c[0x0][0x388] ;  /* 0x0000e200ff107b82 */ /* 0x000e220000000a00 */
[----:B------:R-:W-:Y:S01]  /*0100*/  UMOV UR4, URZ ;  /* 0x000000ff00047c82 */ /* 0x000fe20008000000 */
[----:B0-----:R-:W-:-:S04]  /*0110*/  IMAD.WIDE.U32 R16, R2, 0x30, R16 ;  /* 0x0000003002107825 */ /* 0x001fc800078e0010 */
[----:B------:R-:W-:-:S05]  /*0120*/  VIADD R17, R17, UR4 ;  /* 0x0000000411117c36 */ /* 0x000fca0008000000 */
[----:B------:R-:W2:Y:S04]  /*0130*/  LDG.E.64 R14, desc[UR8][R16.64] ;  /* 0x00000008100e7981 */ /* 0x000ea8000c1e1b00 */
[----:B------:R0:W5:Y:S04]  /*0140*/  LDG.E.64 R12, desc[UR8][R16.64+0x8] ;  /* 0x00000808100c7981 */ /* 0x000168000c1e1b00 */
[----:B------:R0:W5:Y:S01]  /*0150*/  LDG.E.64 R10, desc[UR8][R16.64+0x10] ;  /* 0x00001008100a7981 */ /* 0x000162000c1e1b00 */
[----:B------:R-:W-:Y:S01]  /*0160*/  UISETP.GE.U32.AND UP0, UPT, UR6, 0x4, UPT ;  /* 0x000000040600788c */ /* 0x000fe2000bf06070 */
[----:B------:R-:W-:Y:S01]  /*0170*/  IMAD.MOV.U32 R8, RZ, RZ, RZ ;  /* 0x000000ffff087224 */ /* 0x000fe200078e00ff */
[----:B------:R-:W-:Y:S01]  /*0180*/  ULOP3.LUT UR10, UR6, 0x3, URZ, 0xc0, !UPT ;  /* 0x00000003060a7892 */ /* 0x000fe2000f8ec0ff */
[----:B------:R-:W-:Y:S01]  /*0190*/  IMAD.MOV.U32 R3, RZ, RZ, RZ ;  /* 0x000000ffff037224 */ /* 0x000fe200078e00ff */
[----:B------:R-:W-:Y:S01]  /*01a0*/  UISETP.GE.U32.AND.EX UP0, UPT, UR7, URZ, UPT, UP0 ;  /* 0x000000ff0700728c */ /* 0x000fe2000bf06100 */
[----:B------:R-:W-:Y:S01]  /*01b0*/  UMOV UR4, URZ ;  /* 0x000000ff00047c82 */ /* 0x000fe20008000000 */
[----:B--2---:R-:W-:-:S07]  /*01c0*/  IMAD.MOV.U32 R0, RZ, RZ, R14 ;  /* 0x000000ffff007224 */ /* 0x004fce00078e000e */
[----:B0-----:R-:W-:Y:S05]  /*01d0*/  BRA.U !UP0, `(.L_x_1) ;  /* 0x0000000d08407547 */ /* 0x001fea000b800000 */
[----:B------:R-:W-:Y:S01]  /*01e0*/  VIADD R0, R14, 0x161f14 ;  /* 0x00161f140e007836 */ /* 0x000fe20000000000 */
[----:B------:R-:W-:Y:S01]  /*01f0*/  ULOP3.LUT UR5, UR6, 0xfffffffc, URZ, 0xc0, !UPT ;  /* 0xfffffffc06057892 */ /* 0x000fe2000f8ec0ff */
[----:B------:R-:W-:Y:S01]  /*0200*/  IMAD.MOV.U32 R8, RZ, RZ, RZ ;  /* 0x000000ffff087224 */ /* 0x000fe200078e00ff */
[----:B------:R-:W-:Y:S01]  /*0210*/  ULOP3.LUT UR6, UR7, 0x7fffffff, URZ, 0xc0, !UPT ;  /* 0x7fffffff07067892 */ /* 0x000fe2000f8ec0ff */
[----:B------:R-:W-:-:S11]  /*0220*/  IMAD.MOV.U32 R3, RZ, RZ, RZ ;  /* 0x000000ffff037224 */ /* 0x000fd600078e00ff */
.L_x_10:
[----:B------:R-:W-:Y:S01]  /*0230*/  SHF.R.U32.HI R4, RZ, 0x2, R15 ;  /* 0x00000002ff047819 */ /* 0x000fe2000001160f */
[----:B-----5:R-:W-:Y:S01]  /*0240*/  IMAD.SHL.U32 R5, R11, 0x10, RZ ;  /* 0x000000100b057824 */ /* 0x020fe200078e00ff */
[----:B------:R-:W-:Y:S01]  /*0250*/  SHF.R.U32.HI R7, RZ, 0x2, R12 ;  /* 0x00000002ff077819 */ /* 0x000fe2000001160c */
[----:B------:R-:W-:Y:S01]  /*0260*/  IMAD.MOV.U32 R28, RZ, RZ, 0x0 ;  /* 0x00000000ff1c7424 */ /* 0x000fe200078e00ff */
[----:B------:R-:W-:Y:S01]  /*0270*/  LOP3.LUT R4, R4, R15, RZ, 0x3c, !PT ;  /* 0x0000000f04047212 */ /* 0x000fe200078e3cff */
[----:B------:R-:W-:Y:S01]  /*0280*/  IMAD.MOV.U32 R15, RZ, RZ, 0x2f800000 ;  /* 0x2f800000ff0f7424 */ /* 0x000fe200078e00ff */
[----:B------:R-:W-:Y:S01]  /*0290*/  LOP3.LUT R7, R7, R12, RZ, 0x3c, !PT ;  /* 0x0000000c07077212 */ /* 0x000fe200078e3cff */
[----:B------:R-:W-:Y:S01]  /*02a0*/  IMAD.MOV.U32 R29, RZ, RZ, 0x3fd80000 ;  /* 0x3fd80000ff1d7424 */ /* 0x000fe200078e00ff */
[----:B------:R-:W-:Y:S01]  /*02b0*/  UIADD3 UR5, UP0, UPT, UR5, -0x4, URZ ;  /* 0xfffffffc05057890 */ /* 0x000fe2000ff1e0ff */
[----:B------:R-:W-:Y:S01]  /*02c0*/  IMAD.SHL.U32 R6, R4, 0x2, RZ ;  /* 0x0000000204067824 */ /* 0x000fe200078e00ff */
[----:B------:R-:W-:Y:S02]  /*02d0*/  BSSY.RECONVERGENT B0, `(.L_x_2) ;  /* 0x0000026000007945 */ /* 0x000fe40003800200 */
[----:B------:R-:W-:-:S02]  /*02e0*/  UIADD3.X UR6, UPT, UPT, UR6, -0x1, URZ, UP0, !UPT ;  /* 0xffffffff06067890 */ /* 0x000fc400087fe4ff */
[----:B------:R-:W-:Y:S01]  /*02f0*/  LOP3.LUT R6, R4, R6, R5, 0x96, !PT ;  /* 0x0000000604067212 */ /* 0x000fe200078e9605 */
[----:B------:R-:W-:Y:S01]  /*0300*/  IMAD.SHL.U32 R5, R7, 0x2, RZ ;  /* 0x0000000207057824 */ /* 0x000fe200078e00ff */
[----:B------:R-:W-:Y:S02]  /*0310*/  UISETP.NE.U32.AND UP0, UPT, UR5, URZ, UPT ;  /* 0x000000ff0500728c */ /* 0x000fe4000bf05070 */
[----:B------:R-:W-:Y:S02]  /*0320*/  LOP3.LUT R9, R6, R11, RZ, 0x3c, !PT ;  /* 0x0000000b06097212 */ /* 0x000fe400078e3cff */
[----:B------:R-:W-:-:S03]  /*0330*/  UISETP.NE.AND.EX UP0, UPT, UR6, URZ, UPT, UP0 ;  /* 0x000000ff0600728c */ /* 0x000fc6000bf05300 */
[----:B------:R-:W-:-:S05]  /*0340*/  IMAD.SHL.U32 R4, R9, 0x10, RZ ;  /* 0x0000001009047824 */ /* 0x000fca00078e00ff */
[----:B------:R-:W-:-:S04]  /*0350*/  LOP3.LUT R4, R7, R5, R4, 0x96, !PT ;  /* 0x0000000507047212 */ /* 0x000fc800078e9604 */
[----:B------:R-:W-:-:S04]  /*0360*/  LOP3.LUT R5, R4, R9, RZ, 0x3c, !PT ;  /* 0x0000000904057212 */ /* 0x000fc800078e3cff */
[----:B------:R-:W-:-:S04]  /*0370*/  IADD3 R4, PT, PT, R0, -0xb0f8a, R5 ;  /* 0xfff4f07600047810 */ /* 0x000fc80007ffe005 */
[----:B------:R-:W-:Y:S02]  /*0380*/  I2FP.F32.U32 R6, R4 ;  /* 0x0000000400067245 */ /* 0x000fe40000201000 */
[----:B------:R-:W-:-:S03]  /*0390*/  IADD3 R4, PT, PT, R0, -0x10974f, R9 ;  /* 0xffef68b100047810 */ /* 0x000fc60007ffe009 */
[----:B------:R-:W-:Y:S01]  /*03a0*/  FFMA R12, R6, R15, 1.1641532182693481445e-10 ;  /* 0x2f000000060c7423 */ /* 0x000fe2000000000f */
[----:B------:R-:W-:-:S03]  /*03b0*/  I2FP.F32.U32 R4, R4 ;  /* 0x0000000400047245 */ /* 0x000fc60000201000 */
[----:B------:R-:W0:Y:S02]  /*03c0*/  F2F.F64.F32 R6, R12 ;  /* 0x0000000c00067310 */ /* 0x000e240000201800 */
[----:B------:R-:W-:-:S06]  /*03d0*/  FFMA R4, R4, R15, 1.1641532182693481445e-10 ;  /* 0x2f00000004047423 */ /* 0x000fcc000000000f */
[----:B------:R-:W1:Y:S01]  /*03e0*/  F2F.F64.F32 R24, R4 ;  /* 0x0000000400187310 */ /* 0x000e620000201800 */
[----:B0-----:R-:W-:-:S08]  /*03f0*/  DMUL R6, R6, R6 ;  /* 0x0000000606067228 */ /* 0x001fd00000000000 */
[----:B-1----:R-:W-:-:S06]  /*0400*/  DFMA R24, R24, R24, R6 ;  /* 0x000000181818722b */ /* 0x002fcc0000000006 */
[----:B------:R-:W0:Y:S04]  /*0410*/  MUFU.RSQ64H R19, R25 ;  /* 0x0000001900137308 */ /* 0x000e280000001c00 */
[----:B------:R-:W-:-:S05]  /*0420*/  VIADD R18, R25, 0xfcb00000 ;  /* 0xfcb0000019127836 */ /* 0x000fca0000000000 */
[----:B------:R-:W-:Y:S01]  /*0430*/  ISETP.GE.U32.AND P0, PT, R18, 0x7ca00000, PT ;  /* 0x7ca000001200780c */ /* 0x000fe20003f06070 */
[----:B0-----:R-:W-:-:S08]  /*0440*/  DMUL R6, R18, R18 ;  /* 0x0000001212067228 */ /* 0x001fd00000000000 */
[----:B------:R-:W-:-:S08]  /*0450*/  DFMA R6, R24, -R6, 1 ;  /* 0x3ff000001806742b */ /* 0x000fd00000000806 */
[----:B------:R-:W-:Y:S02]  /*0460*/  DFMA R28, R6, R28, 0.5 ;  /* 0x3fe00000061c742b */ /* 0x000fe4000000001c */
[----:B------:R-:W-:-:S08]  /*0470*/  DMUL R6, R18, R6 ;  /* 0x0000000612067228 */ /* 0x000fd00000000000 */
[----:B------:R-:W-:-:S08]  /*0480*/  DFMA R28, R28, R6, R18 ;  /* 0x000000061c1c722b */ /* 0x000fd00000000012 */
[----:B------:R-:W-:Y:S02]  /*0490*/  DMUL R6, R24, R28 ;  /* 0x0000001c18067228 */ /* 0x000fe40000000000 */
[----:B------:R-:W-:Y:S02]  /*04a0*/  VIADD R23, R29, 0xfff00000 ;  /* 0xfff000001d177836 */ /* 0x000fe40000000000 */
[----:B------:R-:W-:-:S04]  /*04b0*/  IMAD.MOV.U32 R22, RZ, RZ, R28 ;  /* 0x000000ffff167224 */ /* 0x000fc800078e001c */
[----:B------:R-:W-:-:S08]  /*04c0*/  DFMA R20, R6, -R6, R24 ;  /* 0x800000060614722b */ /* 0x000fd00000000018 */
[----:B------:R-:W-:Y:S01]  /*04d0*/  DFMA R26, R20, R22, R6 ;  /* 0x00000016141a722b */ /* 0x000fe20000000006 */
[----:B------:R-:W-:Y:S10]  /*04e0*/  @!P0 BRA `(.L_x_3) ;  /* 0x0000000000108947 */ /* 0x000ff40003800000 */
[----:B------:R-:W-:Y:S01]  /*04f0*/  IMAD.MOV.U32 R22, RZ, RZ, R28 ;  /* 0x000000ffff167224 */ /* 0x000fe200078e001c */
[----:B------:R-:W-:Y:S01]  /*0500*/  MOV R4, 0x530 ;  /* 0x0000053000047802 */ /* 0x000fe20000000f00 */
[----:B------:R-:W-:-:S07]  /*0510*/  IMAD.MOV.U32 R19, RZ, RZ, R25 ;  /* 0x000000ffff137224 */ /* 0x000fce00078e0019 */
[----:B------:R-:W-:Y:S05]  /*0520*/  CALL.REL.NOINC `($__internal_1_$__cuda_sm20_dsqrt_rn_f64_mediumpath_v1) ;  /* 0x0000001400687944 */ /* 0x000fea0003c00000 */
.L_x_3:
[----:B------:R-:W-:Y:S05]  /*0530*/  BSYNC.RECONVERGENT B0 ;  /* 0x0000000000007941 */ /* 0x000fea0003800200 */
.L_x_2:
[----:B------:R-:W-:Y:S01]  /*0540*/  SHF.R.U32.HI R4, RZ, 0x2, R13 ;  /* 0x00000002ff047819 */ /* 0x000fe2000001160d */
[----:B------:R-:W-:Y:S01]  /*0550*/  IMAD.SHL.U32 R7, R5, 0x10, RZ ;  /* 0x0000001005077824 */ /* 0x000fe200078e00ff */
[----:B------:R-:W-:Y:S01]  /*0560*/  MOV R19, 0x2f800000 ;  /* 0x2f80000000137802 */ /* 0x000fe20000000f00 */
[----:B------:R-:W-:Y:S01]  /*0570*/  IMAD.MOV.U32 R28, RZ, RZ, 0x0 ;  /* 0x00000000ff1c7424 */ /* 0x000fe200078e00ff */
[----:B------:R-:W-:Y:S01]  /*0580*/  LOP3.LUT R4, R4, R13, RZ, 0x3c, !PT ;  /* 0x0000000d04047212 */ /* 0x000fe200078e3cff */
[----:B------:R-:W-:Y:S01]  /*0590*/  IMAD.MOV.U32 R29, RZ, RZ, 0x3fd80000 ;  /* 0x3fd80000ff1d7424 */ /* 0x000fe200078e00ff */
[----:B------:R-:W-:Y:S01]  /*05a0*/  SHF.R.U32.HI R13, RZ, 0x2, R10 ;  /* 0x00000002ff0d7819 */ /* 0x000fe2000001160a */
[----:B------:R-:W-:Y:S01]  /*05b0*/  DSETP.GTU.AND P0, PT, R26, 1, PT ;  /* 0x3ff000001a00742a */ /* 0x000fe20003f0c000 */
[----:B------:R-:W-:Y:S01]  /*05c0*/  SHF.R.U32.HI R20, RZ, 0x2, R9 ;  /* 0x00000002ff147819 */ /* 0x000fe20000011609 */
[----:B------:R-:W-:Y:S01]  /*05d0*/  IMAD.SHL.U32 R6, R4, 0x2, RZ ;  /* 0x0000000204067824 */ /* 0x000fe200078e00ff */
[----:B------:R-:W-:Y:S01]  /*05e0*/  LOP3.LUT R13, R13, R10, RZ, 0x3c, !PT ;  /* 0x0000000a0d0d7212 */ /* 0x000fe200078e3cff */
[----:B------:R-:W-:Y:S01]  /*05f0*/  BSSY.RECONVERGENT B0, `(.L_x_4) ;  /* 0x000003b000007945 */ /* 0x000fe20003800200 */
[----:B------:R-:W-:-:S02]  /*0600*/  LOP3.LUT R20, R20, R9, RZ, 0x3c, !PT ;  /* 0x0000000914147212 */ /* 0x000fc400078e3cff */
[----:B------:R-:W-:-:S04]  /*0610*/  LOP3.LUT R6, R4, R6, R7, 0x96, !PT ;  /* 0x0000000604067212 */ /* 0x000fc800078e9607 */
[----:B------:R-:W-:Y:S01]  /*0620*/  LOP3.LUT R7, R6, R5, RZ, 0x3c, !PT ;  /* 0x0000000506077212 */ /* 0x000fe200078e3cff */
[----:B------:R-:W-:-:S04]  /*0630*/  IMAD.SHL.U32 R6, R13, 0x2, RZ ;  /* 0x000000020d067824 */ /* 0x000fc800078e00ff */
[----:B------:R-:W-:-:S05]  /*0640*/  IMAD.SHL.U32 R4, R7, 0x10, RZ ;  /* 0x0000001007047824 */ /* 0x000fca00078e00ff */
[----:B------:R-:W-:-:S04]  /*0650*/  LOP3.LUT R4, R13, R6, R4, 0x96, !PT ;  /* 0x000000060d047212 */ /* 0x000fc800078e9604 */
[----:B------:R-:W-:-:S05]  /*0660*/  LOP3.LUT R15, R4, R7, RZ, 0x3c, !PT ;  /* 0x00000007040f7212 */ /* 0x000fca00078e3cff */
[----:B------:R-:W-:-:S05]  /*0670*/  IMAD.IADD R4, R15, 0x1, R0 ;  /* 0x000000010f047824 */ /* 0x000fca00078e0200 */
[----:B------:R-:W-:Y:S02]  /*0680*/  I2FP.F32.U32 R6, R4 ;  /* 0x0000000400067245 */ /* 0x000fe40000201000 */
[----:B------:R-:W-:-:S03]  /*0690*/  IADD3 R4, PT, PT, R0, -0x587c5, R7 ;  /* 0xfffa783b00047810 */ /* 0x000fc60007ffe007 */
[-C--:B------:R-:W-:Y:S01]  /*06a0*/  FFMA R10, R6, R19.reuse, 1.1641532182693481445e-10 ;  /* 0x2f000000060a7423 */ /* 0x080fe20000000013 */
[----:B------:R-:W-:Y:S02]  /*06b0*/  I2FP.F32.U32 R4, R4 ;  /* 0x0000000400047245 */ /* 0x000fe40000201000 */
[----:B------:R-:W-:Y:S01]  /*06c0*/  SHF.R.U32.HI R6, RZ, 0x2, R11 ;  /* 0x00000002ff067819 */ /* 0x000fe2000001160b */
[----:B------:R-:W0:Y:S02]  /*06d0*/  F2F.F64.F32 R12, R10 ;  /* 0x0000000a000c7310 */ /* 0x000e240000201800 */
[----:B------:R-:W-:Y:S01]  /*06e0*/  FFMA R4, R4, R19, 1.1641532182693481445e-10 ;  /* 0x2f00000004047423 */ /* 0x000fe20000000013 */
[----:B------:R-:W-:-:S05]  /*06f0*/  LOP3.LUT R6, R6, R11, RZ, 0x3c, !PT ;  /* 0x0000000b06067212 */ /* 0x000fca00078e3cff */
[----:B------:R1:W2:Y:S01]  /*0700*/  F2F.F64.F32 R24, R4 ;  /* 0x0000000400187310 */ /* 0x0002a20000201800 */
[----:B0-----:R-:W-:Y:S01]  /*0710*/  DMUL R12, R12, R12 ;  /* 0x0000000c0c0c7228 */ /* 0x001fe20000000000 */
[----:B-1----:R-:W-:-:S07]  /*0720*/  IMAD.SHL.U32 R4, R20, 0x2, RZ ;  /* 0x0000000214047824 */ /* 0x002fce00078e00ff */
[----:B--2---:R-:W-:Y:S01]  /*0730*/  DFMA R24, R24, R24, R12 ;  /* 0x000000181818722b */ /* 0x004fe2000000000c */
[----:B------:R-:W-:Y:S02]  /*0740*/  IMAD.SHL.U32 R12, R6, 0x2, RZ ;  /* 0x00000002060c7824 */ /* 0x000fe400078e00ff */
[----:B------:R-:W-:-:S03]  /*0750*/  IMAD.SHL.U32 R13, R15, 0x10, RZ ;  /* 0x000000100f0d7824 */ /* 0x000fc600078e00ff */
[----:B------:R-:W0:Y:S02]  /*0760*/  MUFU.RSQ64H R19, R25 ;  /* 0x0000001900137308 */ /* 0x000e240000001c00 */
[----:B------:R-:W-:Y:S02]  /*0770*/  LOP3.LUT R12, R6, R12, R13, 0x96, !PT ;  /* 0x0000000c060c7212 */ /* 0x000fe400078e960d */
[----:B------:R-:W-:Y:S02]  /*0780*/  VIADD R18, R25, 0xfcb00000 ;  /* 0xfcb0000019127836 */ /* 0x000fe40000000000 */
[----:B------:R-:W-:-:S03]  /*0790*/  LOP3.LUT R12, R12, R15, RZ, 0x3c, !PT ;  /* 0x0000000f0c0c7212 */ /* 0x000fc600078e3cff */
[----:B------:R-:W-:Y:S02]  /*07a0*/  ISETP.GE.U32.AND P1, PT, R18, 0x7ca00000, PT ;  /* 0x7ca000001200780c */ /* 0x000fe40003f26070 */
[----:B------:R-:W-:Y:S01]  /*07b0*/  IMAD.SHL.U32 R9, R12, 0x10, RZ ;  /* 0x000000100c097824 */ /* 0x000fe200078e00ff */
[----:B0-----:R-:W-:-:S04]  /*07c0*/  DMUL R10, R18, R18 ;  /* 0x00000012120a7228 */ /* 0x001fc80000000000 */
[----:B------:R-:W-:Y:S02]  /*07d0*/  LOP3.LUT R9, R20, R4, R9, 0x96, !PT ;  /* 0x0000000414097212 */ /* 0x000fe400078e9609 */
[----:B------:R-:W-:Y:S02]  /*07e0*/  SHF.R.U32.HI R4, RZ, 0x2, R5 ;  /* 0x00000002ff047819 */ /* 0x000fe40000011605 */
[----:B------:R-:W-:Y:S02]  /*07f0*/  LOP3.LUT R13, R9, R12, RZ, 0x3c, !PT ;  /* 0x0000000c090d7212 */ /* 0x000fe400078e3cff */
[----:B------:R-:W-:Y:S01]  /*0800*/  LOP3.LUT R4, R4, R5, RZ, 0x3c, !PT ;  /* 0x0000000504047212 */ /* 0x000fe200078e3cff */
[----:B------:R-:W-:Y:S02]  /*0810*/  DFMA R10, R24, -R10, 1 ;  /* 0x3ff00000180a742b */ /* 0x000fe4000000080a */
[----:B------:R-:W-:Y:S02]  /*0820*/  IMAD.SHL.U32 R5, R13, 0x10, RZ ;  /* 0x000000100d057824 */ /* 0x000fe400078e00ff */
[----:B------:R-:W-:-:S04]  /*0830*/  IMAD.SHL.U32 R6, R4, 0x2, RZ ;  /* 0x0000000204067824 */ /* 0x000fc800078e00ff */
[----:B------:R-:W-:Y:S01]  /*0840*/  DFMA R28, R10, R28, 0.5 ;  /* 0x3fe000000a1c742b */ /* 0x000fe2000000001c */
[----:B------:R-:W-:Y:S01]  /*0850*/  LOP3.LUT R4, R4, R6, R5, 0x96, !PT ;  /* 0x0000000604047212 */ /* 0x000fe200078e9605 */
[----:B------:R-:W-:-:S08]  /*0860*/  DMUL R10, R18, R10 ;  /* 0x0000000a120a7228 */ /* 0x000fd00000000000 */
[----:B------:R-:W-:Y:S01]  /*0870*/  DFMA R28, R28, R10, R18 ;  /* 0x0000000a1c1c722b */ /* 0x000fe20000000012 */
[----:B------:R-:W-:-:S04]  /*0880*/  SHF.R.U32.HI R10, RZ, 0x2, R7 ;  /* 0x00000002ff0a7819 */ /* 0x000fc80000011607 */
[----:B------:R-:W-:-:S03]  /*0890*/  LOP3.LUT R5, R10, R7, RZ, 0x3c, !PT ;  /* 0x000000070a057212 */ /* 0x000fc600078e3cff */
[----:B------:R-:W-:Y:S01]  /*08a0*/  DMUL R6, R24, R28 ;  /* 0x0000001c18067228 */ /* 0x000fe20000000000 */
[----:B------:R-:W-:Y:S01]  /*08b0*/  LOP3.LUT R10, R4, R13, RZ, 0x3c, !PT ;  /* 0x0000000d040a7212 */ /* 0x000fe200078e3cff */
[----:B------:R-:W-:Y:S02]  /*08c0*/  VIADD R23, R29, 0xfff00000 ;  /* 0xfff000001d177836 */ /* 0x000fe40000000000 */
[C---:B------:R-:W-:Y:S02]  /*08d0*/  IMAD.SHL.U32 R9, R5.reuse, 0x2, RZ ;  /* 0x0000000205097824 */ /* 0x040fe400078e00ff */
[----:B------:R-:W-:Y:S02]  /*08e0*/  IMAD.SHL.U32 R4, R10, 0x10, RZ ;  /* 0x000000100a047824 */ /* 0x000fe400078e00ff */
[----:B------:R-:W-:Y:S01]  /*08f0*/  DFMA R20, R6, -R6, R24 ;  /* 0x800000060614722b */ /* 0x000fe20000000018 */
[----:B------:R-:W-:Y:S02]  /*0900*/  IMAD.MOV.U32 R22, RZ, RZ, R28 ;  /* 0x000000ffff167224 */ /* 0x000fe400078e001c */
[----:B------:R-:W-:-:S02]  /*0910*/  LOP3.LUT R9, R5, R9, R4, 0x96, !PT ;  /* 0x0000000905097212 */ /* 0x000fc400078e9604 */
[----:B------:R-:W-:Y:S02]  /*0920*/  SEL R5, RZ, 0x1, P0 ;  /* 0x00000001ff057807 */ /* 0x000fe40000000000 */
[----:B------:R-:W-:Y:S01]  /*0930*/  LOP3.LUT R11, R9, R10, RZ, 0x3c, !PT ;  /* 0x0000000a090b7212 */ /* 0x000fe200078e3cff */
[----:B------:R-:W-:Y:S01]  /*0940*/  DFMA R26, R20, R22, R6 ;  /* 0x00000016141a722b */ /* 0x000fe20000000006 */
[----:B------:R-:W-:Y:S10]  /*0950*/  @!P1 BRA `(.L_x_5) ;  /* 0x0000000000109947 */ /* 0x000ff40003800000 */
[----:B------:R-:W-:Y:S01]  /*0960*/  IMAD.MOV.U32 R22, RZ, RZ, R28 ;  /* 0x000000ffff167224 */ /* 0x000fe200078e001c */
[----:B------:R-:W-:Y:S01]  /*0970*/  MOV R4, 0x9a0 ;  /* 0x000009a000047802 */ /* 0x000fe20000000f00 */
[----:B------:R-:W-:-:S07]  /*0980*/  IMAD.MOV.U32 R19, RZ, RZ, R25 ;  /* 0x000000ffff137224 */ /* 0x000fce00078e0019 */
[----:B------:R-:W-:Y:S05]  /*0990*/  CALL.REL.NOINC `($__internal_1_$__cuda_sm20_dsqrt_rn_f64_mediumpath_v1) ;  /* 0x00000010004c7944 */ /* 0x000fea0003c00000 */
.L_x_5:
[----:B------:R-:W-:Y:S05]  /*09a0*/  BSYNC.RECONVERGENT B0 ;  /* 0x0000000000007941 */ /* 0x000fea0003800200 */
.L_x_4:
[C---:B------:R-:W-:Y:S01]  /*09b0*/  IADD3 R4, PT, PT, R0.reuse, 0xb0f8a, R13 ;  /* 0x000b0f8a00047810 */ /* 0x040fe20007ffe00d */
[----:B------:R-:W-:Y:S01]  /*09c0*/  IMAD.MOV.U32 R19, RZ, RZ, 0x2f800000 ;  /* 0x2f800000ff137424 */ /* 0x000fe200078e00ff */
[----:B------:R-:W-:Y:S01]  /*09d0*/  DSETP.GTU.AND P0, PT, R26, 1, PT ;  /* 0x3ff000001a00742a */ /* 0x000fe20003f0c000 */
[----:B------:R-:W-:Y:S01]  /*09e0*/  BSSY.RECONVERGENT B0, `(.L_x_6) ;  /* 0x0000023000007945 */ /* 0x000fe20003800200 */
[----:B------:R-:W-:Y:S02]  /*09f0*/  I2FP.F32.U32 R6, R4 ;  /* 0x0000000400067245 */ /* 0x000fe40000201000 */
[----:B------:R-:W-:-:S03]  /*0a00*/  IADD3 R4, PT, PT, R0, 0x587c5, R12 ;  /* 0x000587c500047810 */ /* 0x000fc60007ffe00c */
[----:B------:R-:W-:Y:S01]  /*0a10*/  FFMA R9, R6, R19, 1.1641532182693481445e-10 ;  /* 0x2f00000006097423 */ /* 0x000fe20000000013 */
[----:B------:R-:W-:-:S03]  /*0a20*/  I2FP.F32.U32 R4, R4 ;  /* 0x0000000400047245 */ /* 0x000fc60000201000 */
[----:B------:R-:W0:Y:S02]  /*0a30*/  F2F.F64.F32 R6, R9 ;  /* 0x0000000900067310 */ /* 0x000e240000201800 */
[----:B------:R-:W-:-:S06]  /*0a40*/  FFMA R4, R4, R19, 1.1641532182693481445e-10 ;  /* 0x2f00000004047423 */ /* 0x000fcc0000000013 */
[----:B------:R1:W2:Y:S01]  /*0a50*/  F2F.F64.F32 R24, R4 ;  /* 0x0000000400187310 */ /* 0x0002a20000201800 */
[----:B0-----:R-:W-:Y:S01]  /*0a60*/  DMUL R6, R6, R6 ;  /* 0x0000000606067228 */ /* 0x001fe20000000000 */
[----:B-1----:R-:W-:-:S04]  /*0a70*/  SEL R4, RZ, 0x1, P0 ;  /* 0x00000001ff047807 */ /* 0x002fc80000000000 */
[----:B------:R-:W-:-:S03]  /*0a80*/  IADD3 R8, P1, P2, R4, R8, R5 ;  /* 0x0000000804087210 */ /* 0x000fc60007a3e005 */
[----:B--2---:R-:W-:Y:S01]  /*0a90*/  DFMA R24, R24, R24, R6 ;  /* 0x000000181818722b */ /* 0x004fe20000000006 */
[----:B------:R-:W-:Y:S01]  /*0aa0*/  IADD3.X R3, PT, PT, RZ, R3, RZ, P1, P2 ;  /* 0x00000003ff037210 */ /* 0x000fe20000fe44ff */
[----:B------:R-:W-:Y:S02]  /*0ab0*/  IMAD.MOV.U32 R6, RZ, RZ, 0x0 ;  /* 0x00000000ff067424 */ /* 0x000fe400078e00ff */
[----:B------:R-:W-:Y:S02]  /*0ac0*/  IMAD.MOV.U32 R7, RZ, RZ, 0x3fd80000 ;  /* 0x3fd80000ff077424 */ /* 0x000fe400078e00ff */
        /* <DEDUP_REMOVED lines=9> */
[----:B------:R-:W-:Y:S01]  /*0b60*/  VIADD R23, R29, 0xfff00000 ;  /* 0xfff000001d177836 */ /* 0x000fe20000000000 */
[----:B------:R-:W-:-:S05]  /*0b70*/  MOV R22, R28 ;  /* 0x0000001c00167202 */ /* 0x000fca0000000f00 */
[----:B------:R-:W-:-:S08]  /*0b80*/  DFMA R20, R6, -R6, R24 ;  /* 0x800000060614722b */ /* 0x000fd00000000018 */
[----:B------:R-:W-:Y:S01]  /*0b90*/  DFMA R4, R20, R22, R6 ;  /* 0x000000161404722b */ /* 0x000fe20000000006 */
[----:B------:R-:W-:Y:S10]  /*0ba0*/  @!P0 BRA `(.L_x_7) ;  /* 0x0000000000188947 */ /* 0x000ff40003800000 */
[----:B------:R-:W-:Y:S01]  /*0bb0*/  IMAD.MOV.U32 R22, RZ, RZ, R28 ;  /* 0x000000ffff167224 */ /* 0x000fe200078e001c */
[----:B------:R-:W-:Y:S01]  /*0bc0*/  MOV R4, 0xbf0 ;  /* 0x00000bf000047802 */ /* 0x000fe20000000f00 */
[----:B------:R-:W-:-:S07]  /*0bd0*/  IMAD.MOV.U32 R19, RZ, RZ, R25 ;  /* 0x000000ffff137224 */ /* 0x000fce00078e0019 */
[----:B------:R-:W-:Y:S05]  /*0be0*/  CALL.REL.NOINC `($__internal_1_$__cuda_sm20_dsqrt_rn_f64_mediumpath_v1) ;  /* 0x0000000c00b87944 */ /* 0x000fea0003c00000 */
[----:B------:R-:W-:Y:S02]  /*0bf0*/  IMAD.MOV.U32 R4, RZ, RZ, R26 ;  /* 0x000000ffff047224 */ /* 0x000fe400078e001a */
[----:B------:R-:W-:-:S07]  /*0c00*/  IMAD.MOV.U32 R5, RZ, RZ, R27 ;  /* 0x000000ffff057224 */ /* 0x000fce00078e001b */
.L_x_7:
[----:B------:R-:W-:Y:S05]  /*0c10*/  BSYNC.RECONVERGENT B0 ;  /* 0x0000000000007941 */ /* 0x000fea0003800200 */
.L_x_6:
[C---:B------:R-:W-:Y:S01]  /*0c20*/  IADD3 R6, PT, PT, R0.reuse, 0x161f14, R11 ;  /* 0x00161f1400067810 */ /* 0x040fe20007ffe00b */
[----:B------:R-:W-:Y:S01]  /*0c30*/  IMAD.MOV.U32 R18, RZ, RZ, 0x2f800000 ;  /* 0x2f800000ff127424 */ /* 0x000fe200078e00ff */
[----:B------:R-:W-:Y:S01]  /*0c40*/  DSETP.GTU.AND P0, PT, R4, 1, PT ;  /* 0x3ff000000400742a */ /* 0x000fe20003f0c000 */
[----:B------:R-:W-:Y:S01]  /*0c50*/  IMAD.MOV.U32 R26, RZ, RZ, 0x0 ;  /* 0x00000000ff1a7424 */ /* 0x000fe200078e00ff */
[----:B------:R-:W-:Y:S01]  /*0c60*/  I2FP.F32.U32 R7, R6 ;  /* 0x0000000600077245 */ /* 0x000fe20000201000 */
[----:B------:R-:W-:Y:S01]  /*0c70*/  IMAD.MOV.U32 R27, RZ, RZ, 0x3fd80000 ;  /* 0x3fd80000ff1b7424 */ /* 0x000fe200078e00ff */
[----:B------:R-:W-:Y:S01]  /*0c80*/  IADD3 R6, PT, PT, R0, 0x10974f, R10 ;  /* 0x0010974f00067810 */ /* 0x000fe20007ffe00a */
[----:B------:R-:W-:Y:S01]  /*0c90*/  BSSY.RECONVERGENT B0, `(.L_x_8) ;  /* 0x000001d000007945 */ /* 0x000fe20003800200 */
[----:B------:R-:W-:Y:S01]  /*0ca0*/  SEL R5, RZ, 0x1, P0 ;  /* 0x00000001ff057807 */ /* 0x000fe20000000000 */
        /* <DEDUP_REMOVED lines=27> */
.L_x_9:
[----:B------:R-:W-:Y:S05]  /*0e60*/  BSYNC.RECONVERGENT B0 ;  /* 0x0000000000007941 */ /* 0x000fea0003800200 */
.L_x_8:
[----:B------:R-:W-:Y:S01]  /*0e70*/  DSETP.GTU.AND P0, PT, R28, 1, PT ;  /* 0x3ff000001c00742a */ /* 0x000fe20003f0c000 */
[----:B------:R-:W-:-:S05]  /*0e80*/  VIADD R0, R0, 0x2c3e28 ;  /* 0x002c3e2800007836 */ /* 0x000fca0000000000 */
[----:B------:R-:W-:-:S04]  /*0e90*/  SEL R4, RZ, 0x1, P0 ;  /* 0x00000001ff047807 */ /* 0x000fc80000000000 */
[----:B------:R-:W-:-:S04]  /*0ea0*/  IADD3 R8, P0, P1, R4, R8, R5 ;  /* 0x0000000804087210 */ /* 0x000fc8000791e005 */
[----:B------:R-:W-:Y:S01]  /*0eb0*/  IADD3.X R3, PT, PT, RZ, R3, RZ, P0, P1 ;  /* 0x00000003ff037210 */ /* 0x000fe200007e24ff */
[----:B------:R-:W-:Y:S08]  /*0ec0*/  BRA.U UP0, `(.L_x_10) ;  /* 0xfffffff100d87547 */ /* 0x000ff0000b83ffff */
[----:B------:R-:W-:-:S07]  /*0ed0*/  VIADD R0, R0, 0xffe9e0ec ;  /* 0xffe9e0ec00007836 */ /* 0x000fce0000000000 */
.L_x_1:
[----:B------:R-:W-:-:S04]  /*0ee0*/  UISETP.NE.U32.AND UP0, UPT, UR10, URZ, UPT ;  /* 0x000000ff0a00728c */ /* 0x000fc8000bf05070 */
[----:B------:R-:W-:-:S09]  /*0ef0*/  UISETP.NE.AND.EX UP0, UPT, UR4, URZ, UPT, UP0 ;  /* 0x000000ff0400728c */ /* 0x000fd2000bf05300 */
[----:B------:R-:W-:Y:S05]  /*0f00*/  BRA.U !UP0, `(.L_x_11) ;  /* 0x0000000108f47547 */ /* 0x000fea000b800000 */
[----:B------:R-:W-:-:S07]  /*0f10*/  VIADD R0, R0, 0xb0f8a ;  /* 0x000b0f8a00007836 */ /* 0x000fce0000000000 */
.L_x_14:
[----:B------:R-:W-:Y:S01]  /*0f20*/  SHF.R.U32.HI R4, RZ, 0x2, R15 ;  /* 0x00000002ff047819 */ /* 0x000fe2000001160f */
[----:B-----5:R-:W-:Y:S01]  /*0f30*/  IMAD.SHL.U32 R5, R11, 0x10, RZ ;  /* 0x000000100b057824 */ /* 0x020fe200078e00ff */
[----:B------:R-:W-:Y:S01]  /*0f40*/  SHF.R.U32.HI R7, RZ, 0x2, R12 ;  /* 0x00000002ff077819 */ /* 0x000fe2000001160c */
[----:B------:R-:W-:Y:S01]  /*0f50*/  BSSY.RECONVERGENT B0, `(.L_x_12) ;  /* 0x000002e000007945 */ /* 0x000fe20003800200 */
[----:B------:R-:W-:Y:S02]  /*0f60*/  LOP3.LUT R4, R4, R15, RZ, 0x3c, !PT ;  /* 0x0000000f04047212 */ /* 0x000fe400078e3cff */
[----:B------:R-:W-:Y:S01]  /*0f70*/  LOP3.LUT R7, R7, R12, RZ, 0x3c, !PT ;  /* 0x0000000c07077212 */ /* 0x000fe200078e3cff */
[----:B------:R-:W-:Y:S02]  /*0f80*/  IMAD.MOV.U32 R12, RZ, RZ, 0x2f800000 ;  /* 0x2f800000ff0c7424 */ /* 0x000fe400078e00ff */
[----:B------:R-:W-:-:S05]  /*0f90*/  IMAD.SHL.U32 R6, R4, 0x2, RZ ;  /* 0x0000000204067824 */ /* 0x000fca00078e00ff */
[----:B------:R-:W-:Y:S02]  /*0fa0*/  LOP3.LUT R6, R4, R6, R5, 0x96, !PT ;  /* 0x0000000604067212 */ /* 0x000fe400078e9605 */
[----:B------:R-:W-:Y:S02]  /*0fb0*/  SHF.L.U32 R5, R7, 0x1, RZ ;  /* 0x0000000107057819 */ /* 0x000fe400000006ff */
[----:B------:R-:W-:-:S05]  /*0fc0*/  LOP3.LUT R9, R6, R11, RZ, 0x3c, !PT ;  /* 0x0000000b06097212 */ /* 0x000fca00078e3cff */
[----:B------:R-:W-:-:S05]  /*0fd0*/  IMAD.SHL.U32 R4, R9, 0x10, RZ ;  /* 0x0000001009047824 */ /* 0x000fca00078e00ff */
[----:B------:R-:W-:-:S04]  /*0fe0*/  LOP3.LUT R4, R7, R5, R4, 0x96, !PT ;  /* 0x0000000507047212 */ /* 0x000fc800078e9604 */
[----:B------:R-:W-:-:S05]  /*0ff0*/  LOP3.LUT R29, R4, R9, RZ, 0x3c, !PT ;  /* 0x00000009041d7212 */ /* 0x000fca00078e3cff */
[----:B------:R-:W-:-:S05]  /*1000*/  IMAD.IADD R4, R29, 0x1, R0 ;  /* 0x000000011d047824 */ /* 0x000fca00078e0200 */
[----:B------:R-:W-:Y:S02]  /*1010*/  I2FP.F32.U32 R5, R4 ;  /* 0x0000000400057245 */ /* 0x000fe40000201000 */
[----:B------:R-:W-:-:S03]  /*1020*/  IADD3 R4, PT, PT, R0, -0x587c5, R9 ;  /* 0xfffa783b00047810 */ /* 0x000fc60007ffe009 */
[----:B------:R-:W-:Y:S01]  /*1030*/  FFMA R15, R5, R12, 1.1641532182693481445e-10 ;  /* 0x2f000000050f7423 */ /* 0x000fe2000000000c */
[----:B------:R-:W-:-:S03]  /*1040*/  I2FP.F32.U32 R6, R4 ;  /* 0x0000000400067245 */ /* 0x000fc60000201000 */
[----:B------:R0:W1:Y:S02]  /*1050*/  F2F.F64.F32 R4, R15 ;  /* 0x0000000f00047310 */ /* 0x0000640000201800 */
[----:B------:R-:W-:-:S06]  /*1060*/  FFMA R12, R6, R12, 1.1641532182693481445e-10 ;  /* 0x2f000000060c7423 */ /* 0x000fcc000000000c */
[----:B------:R2:W3:Y:S01]  /*1070*/  F2F.F64.F32 R24, R12 ;  /* 0x0000000c00187310 */ /* 0x0004e20000201800 */
[----:B0-----:R-:W-:Y:S02]  /*1080*/  IMAD.MOV.U32 R15, RZ, RZ, R13 ;  /* 0x000000ffff0f7224 */ /* 0x001fe400078e000d */
[----:B------:R-:W-:Y:S02]  /*1090*/  IMAD.MOV.U32 R13, RZ, RZ, R11 ;  /* 0x000000ffff0d7224 */ /* 0x000fe400078e000b */
[----:B------:R-:W-:Y:S01]  /*10a0*/  IMAD.MOV.U32 R11, RZ, RZ, R29 ;  /* 0x000000ffff0b7224 */ /* 0x000fe200078e001d */
[----:B-1----:R-:W-:Y:S01]  /*10b0*/  DMUL R4, R4, R4 ;  /* 0x0000000404047228 */ /* 0x002fe20000000000 */
[----:B--2---:R-:W-:Y:S02]  /*10c0*/  IMAD.MOV.U32 R12, RZ, RZ, R10 ;  /* 0x000000ffff0c7224 */ /* 0x004fe400078e000a */
[----:B------:R-:W-:-:S05]  /*10d0*/  IMAD.MOV.U32 R10, RZ, RZ, R9 ;  /* 0x000000ffff0a7224 */ /* 0x000fca00078e0009 */
[----:B---3--:R-:W-:Y:S01]  /*10e0*/  DFMA R24, R24, R24, R4 ;  /* 0x000000181818722b */ /* 0x008fe20000000004 */
[----:B------:R-:W-:Y:S02]  /*10f0*/  IMAD.MOV.U32 R4, RZ, RZ, 0x0 ;  /* 0x00000000ff047424 */ /* 0x000fe400078e00ff */
[----:B------:R-:W-:-:S03]  /*1100*/  IMAD.MOV.U32 R5, RZ, RZ, 0x3fd80000 ;  /* 0x3fd80000ff057424 */ /* 0x000fc600078e00ff */
        /* <DEDUP_REMOVED lines=18> */
.L_x_13:
[----:B------:R-:W-:Y:S05]  /*1230*/  BSYNC.RECONVERGENT B0 ;  /* 0x0000000000007941 */ /* 0x000fea0003800200 */
.L_x_12:
[----:B------:R-:W-:Y:S01]  /*1240*/  UIADD3 UR10, UP0, UPT, UR10, -0x1, URZ ;  /* 0xffffffff0a0a7890 */ /* 0x000fe2000ff1e0ff */
[----:B------:R-:W-:Y:S01]  /*1250*/  DSETP.GTU.AND P0, PT, R26, 1, PT ;  /* 0x3ff000001a00742a */ /* 0x000fe20003f0c000 */
[----:B------:R-:W-:Y:S02]  /*1260*/  VIADD R0, R0, 0xb0f8a ;  /* 0x000b0f8a00007836 */ /* 0x000fe40000000000 */
[----:B------:R-:W-:Y:S02]  /*1270*/  UIADD3.X UR4, UPT, UPT, UR4, -0x1, URZ, UP0, !UPT ;  /* 0xffffffff04047890 */ /* 0x000fe400087fe4ff */
[----:B------:R-:W-:Y:S01]  /*1280*/  UISETP.NE.U32.AND UP0, UPT, UR10, URZ, UPT ;  /* 0x000000ff0a00728c */ /* 0x000fe2000bf05070 */
[----:B------:R-:W-:-:S03]  /*1290*/  SEL R5, RZ, 0x1, P0 ;  /* 0x00000001ff057807 */ /* 0x000fc60000000000 */
[----:B------:R-:W-:Y:S01]  /*12a0*/  UISETP.NE.AND.EX UP0, UPT, UR4, URZ, UPT, UP0 ;  /* 0x000000ff0400728c */ /* 0x000fe2000bf05300 */
[----:B------:R-:W-:-:S05]  /*12b0*/  IADD3 R8, P0, PT, R8, R5, RZ ;  /* 0x0000000508087210 */ /* 0x000fca0007f1e0ff */
[----:B------:R-:W-:-:S03]  /*12c0*/  IMAD.X R3, RZ, RZ, R3, P0 ;  /* 0x000000ffff037224 */ /* 0x000fc600000e0603 */
[----:B------:R-:W-:Y:S05]  /*12d0*/  BRA.U UP0, `(.L_x_14) ;  /* 0xfffffffd00107547 */ /* 0x000fea000b83ffff */
.L_x_11:
[----:B------:R-:W0:Y:S01]  /*12e0*/  LDC R5, c[0x0][0x390] ;  /* 0x0000e400ff057b82 */ /* 0x000e220000000800 */
[----:B------:R-:W-:Y:S01]  /*12f0*/  IMAD.MOV.U32 R9, RZ, RZ, R3 ;  /* 0x000000ffff097224 */ /* 0x000fe200078e0003 */
[----:B-----5:R1:W-:Y:S03]  /*1300*/  STG.E.64 desc[UR8][R16.64+0x8], R12 ;  /* 0x0000080c10007986 */ /* 0x0203e6000c101b08 */
[----:B------:R-:W2:Y:S01]  /*1310*/  I2F.F64.U64 R6, R8 ;  /* 0x0000000800067312 */ /* 0x000ea20000301800 */
[----:B------:R1:W-:Y:S01]  /*1320*/  STG.E.64 desc[UR8][R16.64+0x10], R10 ;  /* 0x0000100a10007986 */ /* 0x0003e2000c101b08 */
[----:B--2---:R-:W-:Y:S01]  /*1330*/  DMUL R6, R6, 4 ;  /* 0x4010000006067828 */ /* 0x004fe20000000000 */
[----:B0-----:R-:W-:-:S05]  /*1340*/  IMAD R14, R5, 0xb0f8a, R14 ;  /* 0x000b0f8a050e7824 */ /* 0x001fca00078e020e */
[----:B------:R1:W-:Y:S05]  /*1350*/  STG.E.64 desc[UR8][R16.64], R14 ;  /* 0x0000000e10007986 */ /* 0x0003ea000c101b08 */
.L_x_0:
[----:B------:R-:W0:Y:S01]  /*1360*/  LDCU.64 UR4, c[0x0][0x390] ;  /* 0x00007200ff0477ac */ /* 0x000e220008000a00 */
[----:B------:R-:W-:Y:S01]  /*1370*/  IMAD.MOV.U32 R4, RZ, RZ, 0x1 ;  /* 0x00000001ff047424 */ /* 0x000fe200078e00ff */
[----:B------:R-:W-:Y:S01]  /*1380*/  FSETP.GEU.AND P1, PT, |R7|, 6.5827683646048100446e-37, PT ;  /* 0x036000000700780b */ /* 0x000fe20003f2e200 */
[----:B------:R-:W-:Y:S01]  /*1390*/  BSSY.RECONVERGENT B0, `(.L_x_15) ;  /* 0x0000012000007945 */ /* 0x000fe20003800200 */
[----:B0-----:R-:W0:Y:S08]  /*13a0*/  I2F.F64.S64 R8, UR4 ;  /* 0x0000000400087d12 */ /* 0x001e300008301c00 */
[----:B0-----:R-:W1:Y:S02]  /*13b0*/  MUFU.RCP64H R5, R9 ;  /* 0x0000000900057308 */ /* 0x001e640000001800 */
[----:B-1----:R-:W-:-:S08]  /*13c0*/  DFMA R10, -R8, R4, 1 ;  /* 0x3ff00000080a742b */ /* 0x002fd00000000104 */
[----:B------:R-:W-:-:S08]  /*13d0*/  DFMA R10, R10, R10, R10 ;  /* 0x0000000a0a0a722b */ /* 0x000fd0000000000a */
[----:B------:R-:W-:-:S08]  /*13e0*/  DFMA R10, R4, R10, R4 ;  /* 0x0000000a040a722b */ /* 0x000fd00000000004 */
[----:B------:R-:W-:-:S08]  /*13f0*/  DFMA R4, -R8, R10, 1 ;  /* 0x3ff000000804742b */ /* 0x000fd0000000010a */
[----:B------:R-:W-:-:S08]  /*1400*/  DFMA R4, R10, R4, R10 ;  /* 0x000000040a04722b */ /* 0x000fd0000000000a */
[----:B------:R-:W-:-:S08]  /*1410*/  DMUL R10, R4, R6 ;  /* 0x00000006040a7228 */ /* 0x000fd00000000000 */
[----:B------:R-:W-:-:S08]  /*1420*/  DFMA R12, -R8, R10, R6 ;  /* 0x0000000a080c722b */ /* 0x000fd00000000106 */
[----:B------:R-:W-:-:S10]  /*1430*/  DFMA R4, R4, R12, R10 ;  /* 0x0000000c0404722b */ /* 0x000fd4000000000a */
[----:B------:R-:W-:-:S05]  /*1440*/  FFMA R0, RZ, R9, R5 ;  /* 0x00000009ff007223 */ /* 0x000fca0000000005 */
[----:B------:R-:W-:-:S13]  /*1450*/  FSETP.GT.AND P0, PT, |R0|, 1.469367938527859385e-39, PT ;  /* 0x001000000000780b */ /* 0x000fda0003f04200 */
[----:B------:R-:W-:Y:S05]  /*1460*/  @P0 BRA P1, `(.L_x_16) ;  /* 0x0000000000100947 */ /* 0x000fea0000800000 */
[----:B------:R-:W-:-:S07]  /*1470*/  MOV R0, 0x1490 ;  /* 0x0000149000007802 */ /* 0x000fce0000000f00 */
[----:B------:R-:W-:Y:S05]  /*1480*/  CALL.REL.NOINC `($__internal_0_$__cuda_sm20_div_rn_f64_full) ;  /* 0x0000000000207944 */ /* 0x000fea0003c00000 */
[----:B------:R-:W-:Y:S01]  /*1490*/  MOV R4, R12 ;  /* 0x0000000c00047202 */ /* 0x000fe20000000f00 */
[----:B------:R-:W-:-:S07]  /*14a0*/  IMAD.MOV.U32 R5, RZ, RZ, R13 ;  /* 0x000000ffff057224 */ /* 0x000fce00078e000d */
.L_x_16:
[----:B------:R-:W-:Y:S05]  /*14b0*/  BSYNC.RECONVERGENT B0 ;  /* 0x0000000000007941 */ /* 0x000fea0003800200 */
.L_x_15:
[----:B------:R-:W0:Y:S02]  /*14c0*/  LDCU.64 UR4, c[0x0][0x398] ;  /* 0x00007300ff0477ac */ /* 0x000e240008000a00 */
[----:B0-----:R-:W-:-:S04]  /*14d0*/  LEA R6, P0, R2, UR4, 0x3 ;  /* 0x0000000402067c11 */ /* 0x001fc8000f8018ff */
[----:B------:R-:W-:-:S05]  /*14e0*/  LEA.HI.X R7, R2, UR5, RZ, 0x3, P0 ;  /* 0x0000000502077c11 */ /* 0x000fca00080f1cff */
[----:B------:R-:W-:Y:S01]  /*14f0*/  STG.E.64 desc[UR8][R6.64], R4 ;  /* 0x0000000406007986 */ /* 0x000fe2000c101b08 */
[----:B------:R-:W-:Y:S05]  /*1500*/  EXIT ;  /* 0x000000000000794d */ /* 0x000fea0003800000 */
        .weak           $__internal_0_$__cuda_sm20_div_rn_f64_full
        .type           $__internal_0_$__cuda_sm20_div_rn_f64_full,@function
        .size           $__internal_0_$__cuda_sm20_div_rn_f64_full,($__internal_1_$__cuda_sm20_dsqrt_rn_f64_mediumpath_v1 - $__internal_0_$__cuda_sm20_div_rn_f64_full)
$__internal_0_$__cuda_sm20_div_rn_f64_full:
[C---:B------:R-:W-:Y:S01]  /*1510*/  FSETP.GEU.AND P0, PT, |R9|.reuse, 1.469367938527859385e-39, PT ;  /* 0x001000000900780b */ /* 0x040fe20003f0e200 */
[----:B------:R-:W-:Y:S01]  /*1520*/  IMAD.MOV.U32 R16, RZ, RZ, 0x1 ;  /* 0x00000001ff107424 */ /* 0x000fe200078e00ff */
[----:B------:R-:W-:Y:S01]  /*1530*/  LOP3.LUT R4, R9, 0x800fffff, RZ, 0xc0, !PT ;  /* 0x800fffff09047812 */ /* 0x000fe200078ec0ff */
[----:B------:R-:W-:Y:S01]  /*1540*/  BSSY.RECONVERGENT B1, `(.L_x_17) ;  /* 0x0000055000017945 */ /* 0x000fe20003800200 */
[C---:B------:R-:W-:Y:S02]  /*1550*/  FSETP.GEU.AND P2, PT, |R7|.reuse, 1.469367938527859385e-39, PT ;  /* 0x001000000700780b */ /* 0x040fe40003f4e200 */
[----:B------:R-:W-:Y:S01]  /*1560*/  LOP3.LUT R5, R4, 0x3ff00000, RZ, 0xfc, !PT ;  /* 0x3ff0000004057812 */ /* 0x000fe200078efcff */
[----:B------:R-:W-:Y:S01]  /*1570*/  IMAD.MOV.U32 R4, RZ, RZ, R8 ;  /* 0x000000ffff047224 */ /* 0x000fe200078e0008 */
[----:B------:R-:W-:Y:S02]  /*1580*/  LOP3.LUT R3, R7, 0x7ff00000, RZ, 0xc0, !PT ;  /* 0x7ff0000007037812 */ /* 0x000fe400078ec0ff */
[----:B------:R-:W-:-:S03]  /*1590*/  LOP3.LUT R14, R9, 0x7ff00000, RZ, 0xc0, !PT ;  /* 0x7ff00000090e7812 */ /* 0x000fc600078ec0ff */
[----:B------:R-:W-:Y:S01]  /*15a0*/  @!P0 DMUL R4, R8, 8.98846567431157953865e+307 ;  /* 0x7fe0000008048828 */ /* 0x000fe20000000000 */
[----:B------:R-:W-:-:S03]  /*15b0*/  ISETP.GE.U32.AND P1, PT, R3, R14, PT ;  /* 0x0000000e0300720c */ /* 0x000fc60003f26070 */
[----:B------:R-:W-:Y:S01]  /*15c0*/  @!P2 LOP3.LUT R12, R9, 0x7ff00000, RZ, 0xc0, !PT ;  /* 0x7ff00000090ca812 */ /* 0x000fe200078ec0ff */
[----:B------:R-:W-:Y:S01]  /*15d0*/  @!P2 IMAD.MOV.U32 R18, RZ, RZ, RZ ;  /* 0x000000ffff12a224 */ /* 0x000fe200078e00ff */
[----:B------:R-:W0:Y:S02]  /*15e0*/  MUFU.RCP64H R17, R5 ;  /* 0x0000000500117308 */ /* 0x000e240000001800 */
[----:B------:R-:W-:Y:S01]  /*15f0*/  @!P2 ISETP.GE.U32.AND P3, PT, R3, R12, PT ;  /* 0x0000000c0300a20c */ /* 0x000fe20003f66070 */
[----:B------:R-:W-:-:S05]  /*1600*/  IMAD.MOV.U32 R12, RZ, RZ, 0x1ca00000 ;  /* 0x1ca00000ff0c7424 */ /* 0x000fca00078e00ff */
[----:B------:R-:W-:-:S04]  /*1610*/  @!P2 SEL R13, R12, 0x63400000, !P3 ;  /* 0x634000000c0da807 */ /* 0x000fc80005800000 */
[----:B------:R-:W-:-:S04]  /*1620*/  @!P2 LOP3.LUT R13, R13, 0x80000000, R7, 0xf8, !PT ;  /* 0x800000000d0da812 */ /* 0x000fc800078ef807 */
[----:B------:R-:W-:Y:S01]  /*1630*/  @!P2 LOP3.LUT R19, R13, 0x100000, RZ, 0xfc, !PT ;  /* 0x001000000d13a812 */ /* 0x000fe200078efcff */
[----:B0-----:R-:W-:-:S08]  /*1640*/  DFMA R10, R16, -R4, 1 ;  /* 0x3ff00000100a742b */ /* 0x001fd00000000804 */
[----:B------:R-:W-:-:S08]  /*1650*/  DFMA R10, R10, R10, R10 ;  /* 0x0000000a0a0a722b */ /* 0x000fd0000000000a */
[----:B------:R-:W-:Y:S01]  /*1660*/  DFMA R16, R16, R10, R16 ;  /* 0x0000000a1010722b */ /* 0x000fe20000000010 */
[----:B------:R-:W-:Y:S01]  /*1670*/  SEL R11, R12, 0x63400000, !P1 ;  /* 0x634000000c0b7807 */ /* 0x000fe20004800000 */
[----:B------:R-:W-:-:S03]  /*1680*/  IMAD.MOV.U32 R10, RZ, RZ, R6 ;  /* 0x000000ffff0a7224 */ /* 0x000fc600078e0006 */
[----:B------:R-:W-:-:S03]  /*1690*/  LOP3.LUT R11, R11, 0x800fffff, R7, 0xf8, !PT ;  /* 0x800fffff0b0b7812 */ /* 0x000fc600078ef807 */
[----:B------:R-:W-:-:S03]  /*16a0*/  DFMA R20, R16, -R4, 1 ;  /* 0x3ff000001014742b */ /* 0x000fc60000000804 */
[----:B------:R-:W-:-:S05]  /*16b0*/  @!P2 DFMA R10, R10, 2, -R18 ;  /* 0x400000000a0aa82b */ /* 0x000fca0000000812 */
[----:B------:R-:W-:Y:S01]  /*16c0*/  DFMA R16, R16, R20, R16 ;  /* 0x000000141010722b */ /* 0x000fe20000000010 */
[----:B------:R-:W-:Y:S02]  /*16d0*/  IMAD.MOV.U32 R21, RZ, RZ, R3 ;  /* 0x000000ffff157224 */ /* 0x000fe400078e0003 */
[----:B------:R-:W-:Y:S01]  /*16e0*/  IMAD.MOV.U32 R20, RZ, RZ, R14 ;  /* 0x000000ffff147224 */ /* 0x000fe200078e000e */
[----:B------:R-:W-:Y:S02]  /*16f0*/  @!P0 LOP3.LUT R20, R5, 0x7ff00000, RZ, 0xc0, !PT ;  /* 0x7ff0000005148812 */ /* 0x000fe400078ec0ff */
[----:B------:R-:W-:Y:S02]  /*1700*/  @!P2 LOP3.LUT R21, R11, 0x7ff00000, RZ, 0xc0, !PT ;  /* 0x7ff000000b15a812 */ /* 0x000fe400078ec0ff */
[----:B------:R-:W-:Y:S01]  /*1710*/  DMUL R18, R16, R10 ;  /* 0x0000000a10127228 */ /* 0x000fe20000000000 */
[----:B------:R-:W-:Y:S02]  /*1720*/  VIADD R22, R20, 0xffffffff ;  /* 0xffffffff14167836 */ /* 0x000fe40000000000 */
[----:B------:R-:W-:-:S05]  /*1730*/  VIADD R13, R21, 0xffffffff ;  /* 0xffffffff150d7836 */ /* 0x000fca0000000000 */
[----:B------:R-:W-:Y:S01]  /*1740*/  DFMA R14, R18, -R4, R10 ;  /* 0x80000004120e722b */ /* 0x000fe2000000000a */
[----:B------:R-:W-:-:S04]  /*1750*/  ISETP.GT.U32.AND P0, PT, R13, 0x7feffffe, PT ;  /* 0x7feffffe0d00780c */ /* 0x000fc80003f04070 */
[----:B------:R-:W-:-:S03]  /*1760*/  ISETP.GT.U32.OR P0, PT, R22, 0x7feffffe, P0 ;  /* 0x7feffffe1600780c */ /* 0x000fc60000704470 */
[----:B------:R-:W-:-:S10]  /*1770*/  DFMA R14, R16, R14, R18 ;  /* 0x0000000e100e722b */ /* 0x000fd40000000012 */
[----:B------:R-:W-:Y:S05]  /*1780*/  @P0 BRA `(.L_x_18) ;  /* 0x00000000006c0947 */ /* 0x000fea0003800000 */
[----:B------:R-:W-:-:S04]  /*1790*/  LOP3.LUT R16, R9, 0x7ff00000, RZ, 0xc0, !PT ;  /* 0x7ff0000009107812 */ /* 0x000fc800078ec0ff */
[CC--:B------:R-:W-:Y:S02]  /*17a0*/  VIADDMNMX R6, R3.reuse, -R16.reuse, 0xb9600000, !PT ;  /* 0xb960000003067446 */ /* 0x0c0fe40007800910 */
[----:B------:R-:W-:Y:S02]  /*17b0*/  ISETP.GE.U32.AND P0, PT, R3, R16, PT ;  /* 0x000000100300720c */ /* 0x000fe40003f06070 */
[----:B------:R-:W-:Y:S02]  /*17c0*/  VIMNMX R6, PT, PT, R6, 0x46a00000, PT ;  /* 0x46a0000006067848 */ /* 0x000fe40003fe0100 */
[----:B------:R-:W-:-:S05]  /*17d0*/  SEL R3, R12, 0x63400000, !P0 ;  /* 0x634000000c037807 */ /* 0x000fca0004000000 */
[----:B------:R-:W-:Y:S02]  /*17e0*/  IMAD.IADD R3, R6, 0x1, -R3 ;  /* 0x0000000106037824 */ /* 0x000fe400078e0a03 */
[----:B------:R-:W-:Y:S02]  /*17f0*/  IMAD.MOV.U32 R6, RZ, RZ, RZ ;  /* 0x000000ffff067224 */ /* 0x000fe400078e00ff */
[----:B------:R-:W-:-:S06]  /*1800*/  VIADD R7, R3, 0x7fe00000 ;  /* 0x7fe0000003077836 */ /* 0x000fcc0000000000 */
[----:B------:R-:W-:-:S10]  /*1810*/  DMUL R12, R14, R6 ;  /* 0x000000060e0c7228 */ /* 0x000fd40000000000 */
[----:B------:R-:W-:-:S13]  /*1820*/  FSETP.GTU.AND P0, PT, |R13|, 1.469367938527859385e-39, PT ;  /* 0x001000000d00780b */ /* 0x000fda0003f0c200 */
[----:B------:R-:W-:Y:S05]  /*1830*/  @P0 BRA `(.L_x_19) ;  /* 0x0000000000940947 */ /* 0x000fea0003800000 */
[----:B------:R-:W-:Y:S01]  /*1840*/  DFMA R4, R14, -R4, R10 ;  /* 0x800000040e04722b */ /* 0x000fe2000000000a */
[----:B------:R-:W-:-:S09]  /*1850*/  IMAD.MOV.U32 R6, RZ, RZ, RZ ;  /* 0x000000ffff067224 */ /* 0x000fd200078e00ff */
[C---:B------:R-:W-:Y:S02]  /*1860*/  FSETP.NEU.AND P0, PT, R5.reuse, RZ, PT ;  /* 0x000000ff0500720b */ /* 0x040fe40003f0d000 */
[----:B------:R-:W-:-:S04]  /*1870*/  LOP3.LUT R9, R5, 0x80000000, R9, 0x48, !PT ;  /* 0x8000000005097812 */ /* 0x000fc800078e4809 */
[----:B------:R-:W-:-:S07]  /*1880*/  LOP3.LUT R7, R9, R7, RZ, 0xfc, !PT ;  /* 0x0000000709077212 */ /* 0x000fce00078efcff */
[----:B------:R-:W-:Y:S05]  /*1890*/  @!P0 BRA `(.L_x_19) ;  /* 0x00000000007c8947 */ /* 0x000fea0003800000 */
[----:B------:R-:W-:Y:S01]  /*18a0*/  IMAD.MOV R5, RZ, RZ, -R3 ;  /* 0x000000ffff057224 */ /* 0x000fe200078e0a03 */
[----:B------:R-:W-:Y:S01]  /*18b0*/  DMUL.RP R6, R14, R6 ;  /* 0x000000060e067228 */ /* 0x000fe20000008000 */
[----:B------:R-:W-:Y:S01]  /*18c0*/  IMAD.MOV.U32 R4, RZ, RZ, RZ ;  /* 0x000000ffff047224 */ /* 0x000fe200078e00ff */
[----:B------:R-:W-:-:S05]  /*18d0*/  IADD3 R3, PT, PT, -R3, -0x43300000, RZ ;  /* 0xbcd0000003037810 */ /* 0x000fca0007ffe1ff */
[----:B------:R-:W-:-:S03]  /*18e0*/  DFMA R4, R12, -R4, R14 ;  /* 0x800000040c04722b */ /* 0x000fc6000000000e */
[----:B------:R-:W-:-:S07]  /*18f0*/  LOP3.LUT R9, R7, R9, RZ, 0x3c, !PT ;  /* 0x0000000907097212 */ /* 0x000fce00078e3cff */
[----:B------:R-:W-:-:S04]  /*1900*/  FSETP.NEU.AND P0, PT, |R5|, R3, PT ;  /* 0x000000030500720b */ /* 0x000fc80003f0d200 */
[----:B------:R-:W-:Y:S02]  /*1910*/  FSEL R12, R6, R12, !P0 ;  /* 0x0000000c060c7208 */ /* 0x000fe40004000000 */
[----:B------:R-:W-:Y:S01]  /*1920*/  FSEL R13, R9, R13, !P0 ;  /* 0x0000000d090d7208 */ /* 0x000fe20004000000 */
[----:B------:R-:W-:Y:S06]  /*1930*/  BRA `(.L_x_19) ;  /* 0x0000000000547947 */ /* 0x000fec0003800000 */
.L_x_18:
[----:B------:R-:W-:-:S14]  /*1940*/  DSETP.NAN.AND P0, PT, R6, R6, PT ;  /* 0x000000060600722a */ /* 0x000fdc0003f08000 */
[----:B------:R-:W-:Y:S05]  /*1950*/  @P0 BRA `(.L_x_20) ;  /* 0x0000000000440947 */ /* 0x000fea0003800000 */
[----:B------:R-:W-:-:S14]  /*1960*/  DSETP.NAN.AND P0, PT, R8, R8, PT ;  /* 0x000000080800722a */ /* 0x000fdc0003f08000 */
[----:B------:R-:W-:Y:S05]  /*1970*/  @P0 BRA `(.L_x_21) ;  /* 0x0000000000300947 */ /* 0x000fea0003800000 */
[----:B------:R-:W-:Y:S01]  /*1980*/  ISETP.NE.AND P0, PT, R21, R20, PT ;  /* 0x000000141500720c */ /* 0x000fe20003f05270 */
[----:B------:R-:W-:Y:S02]  /*1990*/  IMAD.MOV.U32 R12, RZ, RZ, 0x0 ;  /* 0x00000000ff0c7424 */ /* 0x000fe400078e00ff */
[----:B------:R-:W-:-:S10]  /*19a0*/  IMAD.MOV.U32 R13, RZ, RZ, -0x80000 ;  /* 0xfff80000ff0d7424 */ /* 0x000fd400078e00ff */
[----:B------:R-:W-:Y:S05]  /*19b0*/  @!P0 BRA `(.L_x_19) ;  /* 0x0000000000348947 */ /* 0x000fea0003800000 */
[----:B------:R-:W-:Y:S02]  /*19c0*/  ISETP.NE.AND P0, PT, R21, 0x7ff00000, PT ;  /* 0x7ff000001500780c */ /* 0x000fe40003f05270 */
[----:B------:R-:W-:Y:S02]  /*19d0*/  LOP3.LUT R13, R7, 0x80000000, R9, 0x48, !PT ;  /* 0x80000000070d7812 */ /* 0x000fe400078e4809 */
[----:B------:R-:W-:-:S13]  /*19e0*/  ISETP.EQ.OR P0, PT, R20, RZ, !P0 ;  /* 0x000000ff1400720c */ /* 0x000fda0004702670 */
[----:B------:R-:W-:Y:S01]  /*19f0*/  @P0 LOP3.LUT R3, R13, 0x7ff00000, RZ, 0xfc, !PT ;  /* 0x7ff000000d030812 */ /* 0x000fe200078efcff */
[----:B------:R-:W-:Y:S01]  /*1a00*/  @!P0 IMAD.MOV.U32 R12, RZ, RZ, RZ ;  /* 0x000000ffff0c8224 */ /* 0x000fe200078e00ff */
[----:B------:R-:W-:-:S03]  /*1a10*/  @P0 MOV R12, RZ ;  /* 0x000000ff000c0202 */ /* 0x000fc60000000f00 */
[----:B------:R-:W-:Y:S01]  /*1a20*/  @P0 IMAD.MOV.U32 R13, RZ, RZ, R3 ;  /* 0x000000ffff0d0224 */ /* 0x000fe200078e0003 */
[----:B------:R-:W-:Y:S06]  /*1a30*/  BRA `(.L_x_19) ;  /* 0x0000000000147947 */ /* 0x000fec0003800000 */
.L_x_21:
[----:B------:R-:W-:Y:S01]  /*1a40*/  LOP3.LUT R13, R9, 0x80000, RZ, 0xfc, !PT ;  /* 0x00080000090d7812 */ /* 0x000fe200078efcff */
[----:B------:R-:W-:Y:S01]  /*1a50*/  IMAD.MOV.U32 R12, RZ, RZ, R8 ;  /* 0x000000ffff0c7224 */ /* 0x000fe200078e0008 */
[----:B------:R-:W-:Y:S06]  /*1a60*/  BRA `(.L_x_19) ;  /* 0x0000000000087947 */ /* 0x000fec0003800000 */
.L_x_20:
[----:B------:R-:W-:Y:S01]  /*1a70*/  LOP3.LUT R13, R7, 0x80000, RZ, 0xfc, !PT ;  /* 0x00080000070d7812 */ /* 0x000fe200078efcff */
[----:B------:R-:W-:-:S07]  /*1a80*/  IMAD.MOV.U32 R12, RZ, RZ, R6 ;  /* 0x000000ffff0c7224 */ /* 0x000fce00078e0006 */
.L_x_19:
[----:B------:R-:W-:Y:S05]  /*1a90*/  BSYNC.RECONVERGENT B1 ;  /* 0x0000000000017941 */ /* 0x000fea0003800200 */
.L_x_17:
[----:B------:R-:W-:Y:S02]  /*1aa0*/  IMAD.MOV.U32 R4, RZ, RZ, R0 ;  /* 0x000000ffff047224 */ /* 0x000fe400078e0000 */
[----:B------:R-:W-:-:S04]  /*1ab0*/  IMAD.MOV.U32 R5, RZ, RZ, 0x0 ;  /* 0x00000000ff057424 */ /* 0x000fc800078e00ff */
[----:B------:R-:W-:Y:S05]  /*1ac0*/  RET.REL.NODEC R4 `(_Z15gpu_estimate_pixP17curandStateXORWOWxPd) ;  /* 0xffffffe4044c7950 */ /* 0x000fea0003c3ffff */
        .weak           $__internal_1_$__cuda_sm20_dsqrt_rn_f64_mediumpath_v1
        .type           $__internal_1_$__cuda_sm20_dsqrt_rn_f64_mediumpath_v1,@function
        .size           $__internal_1_$__cuda_sm20_dsqrt_rn_f64_mediumpath_v1,(.L_x_37 - $__internal_1_$__cuda_sm20_dsqrt_rn_f64_mediumpath_v1)
$__internal_1_$__cuda_sm20_dsqrt_rn_f64_mediumpath_v1:
[----:B------:R-:W-:Y:S01]  /*1ad0*/  ISETP.GE.U32.AND P0, PT, R18, -0x3400000, PT ;  /* 0xfcc000001200780c */ /* 0x000fe20003f06070 */
[----:B------:R-:W-:Y:S01]  /*1ae0*/  BSSY.RECONVERGENT B1, `(.L_x_22) ;  /* 0x0000024000017945 */ /* 0x000fe20003800200 */
[----:B------:R-:W-:-:S11]  /*1af0*/  IMAD.MOV.U32 R18, RZ, RZ, R24 ;  /* 0x000000ffff127224 */ /* 0x000fd600078e0018 */
[----:B------:R-:W-:Y:S05]  /*1b00*/  @!P0 BRA `(.L_x_23) ;  /* 0x0000000000208947 */ /* 0x000fea0003800000 */
[----:B------:R-:W-:-:S10]  /*1b10*/  DFMA.RM R20, R20, R22, R6 ;  /* 0x000000161414722b */ /* 0x000fd40000004006 */
[----:B------:R-:W-:-:S05]  /*1b20*/  IADD3 R6, P0, PT, R20, 0x1, RZ ;  /* 0x0000000114067810 */ /* 0x000fca0007f1e0ff */
[----:B------:R-:W-:-:S06]  /*1b30*/  IMAD.X R7, RZ, RZ, R21, P0 ;  /* 0x000000ffff077224 */ /* 0x000fcc00000e0615 */
[----:B------:R-:W-:-:S08]  /*1b40*/  DFMA.RP R18, -R20, R6, R18 ;  /* 0x000000061412722b */ /* 0x000fd00000008112 */
[----:B------:R-:W-:-:S06]  /*1b50*/  DSETP.GT.AND P0, PT, R18, RZ, PT ;  /* 0x000000ff1200722a */ /* 0x000fcc0003f04000 */
[----:B------:R-:W-:Y:S02]  /*1b60*/  FSEL R6, R6, R20, P0 ;  /* 0x0000001406067208 */ /* 0x000fe40000000000 */
[----:B------:R-:W-:Y:S01]  /*1b70*/  FSEL R7, R7, R21, P0 ;  /* 0x0000001507077208 */ /* 0x000fe20000000000 */
[----:B------:R-:W-:Y:S06]  /*1b80*/  BRA `(.L_x_24) ;  /* 0x0000000000647947 */ /* 0x000fec0003800000 */
.L_x_23:
[----:B------:R-:W-:-:S14]  /*1b90*/  DSETP.NE.AND P0, PT, R18, RZ, PT ;  /* 0x000000ff1200722a */ /* 0x000fdc0003f05000 */
[----:B------:R-:W-:Y:S05]  /*1ba0*/  @!P0 BRA `(.L_x_25) ;  /* 0x0000000000588947 */ /* 0x000fea0003800000 */
[----:B------:R-:W-:-:S13]  /*1bb0*/  ISETP.GE.AND P0, PT, R19, RZ, PT ;  /* 0x000000ff1300720c */ /* 0x000fda0003f06270 */
[----:B------:R-:W-:Y:S02]  /*1bc0*/  @!P0 IMAD.MOV.U32 R6, RZ, RZ, 0x0 ;  /* 0x00000000ff068424 */ /* 0x000fe400078e00ff */
[----:B------:R-:W-:Y:S01]  /*1bd0*/  @!P0 IMAD.MOV.U32 R7, RZ, RZ, -0x80000 ;  /* 0xfff80000ff078424 */ /* 0x000fe200078e00ff */
[----:B------:R-:W-:Y:S06]  /*1be0*/  @!P0 BRA `(.L_x_24) ;  /* 0x00000000004c8947 */ /* 0x000fec0003800000 */
[----:B------:R-:W-:-:S13]  /*1bf0*/  ISETP.GT.AND P0, PT, R19, 0x7fefffff, PT ;  /* 0x7fefffff1300780c */ /* 0x000fda0003f04270 */
[----:B------:R-:W-:Y:S05]  /*1c00*/  @P0 BRA `(.L_x_25) ;  /* 0x0000000000400947 */ /* 0x000fea0003800000 */
[----:B------:R-:W-:Y:S01]  /*1c10*/  DMUL R22, R18, 8.11296384146066816958e+31 ;  /* 0x4690000012167828 */ /* 0x000fe20000000000 */
[----:B------:R-:W-:Y:S02]  /*1c20*/  IMAD.MOV.U32 R20, RZ, RZ, RZ ;  /* 0x000000ffff147224 */ /* 0x000fe400078e00ff */
[----:B------:R-:W-:Y:S02]  /*1c30*/  IMAD.MOV.U32 R6, RZ, RZ, 0x0 ;  /* 0x00000000ff067424 */ /* 0x000fe400078e00ff */
[----:B------:R-:W-:Y:S01]  /*1c40*/  IMAD.MOV.U32 R7, RZ, RZ, 0x3fd80000 ;  /* 0x3fd80000ff077424 */ /* 0x000fe200078e00ff */
[----:B------:R-:W0:Y:S02]  /*1c50*/  MUFU.RSQ64H R21, R23 ;  /* 0x0000001700157308 */ /* 0x000e240000001c00 */
[----:B0-----:R-:W-:-:S08]  /*1c60*/  DMUL R18, R20, R20 ;  /* 0x0000001414127228 */ /* 0x001fd00000000000 */
[----:B------:R-:W-:-:S08]  /*1c70*/  DFMA R18, R22, -R18, 1 ;  /* 0x3ff000001612742b */ /* 0x000fd00000000812 */
[----:B------:R-:W-:Y:S02]  /*1c80*/  DFMA R6, R18, R6, 0.5 ;  /* 0x3fe000001206742b */ /* 0x000fe40000000006 */
[----:B------:R-:W-:-:S08]  /*1c90*/  DMUL R18, R20, R18 ;  /* 0x0000001214127228 */ /* 0x000fd00000000000 */
[----:B------:R-:W-:-:S08]  /*1ca0*/  DFMA R18, R6, R18, R20 ;  /* 0x000000120612722b */ /* 0x000fd00000000014 */
[----:B------:R-:W-:Y:S02]  /*1cb0*/  DMUL R6, R22, R18 ;  /* 0x0000001216067228 */ /* 0x000fe40000000000 */
[----:B------:R-:W-:-:S06]  /*1cc0*/  VIADD R19, R19, 0xfff00000 ;  /* 0xfff0000013137836 */ /* 0x000fcc0000000000 */
[----:B------:R-:W-:-:S08]  /*1cd0*/  DFMA R20, R6, -R6, R22 ;  /* 0x800000060614722b */ /* 0x000fd00000000016 */
[----:B------:R-:W-:-:S10]  /*1ce0*/  DFMA R6, R18, R20, R6 ;  /* 0x000000141206722b */ /* 0x000fd40000000006 */
[----:B------:R-:W-:Y:S01]  /*1cf0*/  VIADD R7, R7, 0xfcb00000 ;  /* 0xfcb0000007077836 */ /* 0x000fe20000000000 */
[----:B------:R-:W-:Y:S06]  /*1d00*/  BRA `(.L_x_24) ;  /* 0x0000000000047947 */ /* 0x000fec0003800000 */
.L_x_25:
[----:B------:R-:W-:-:S11]  /*1d10*/  DADD R6, R18, R18 ;  /* 0x0000000012067229 */ /* 0x000fd60000000012 */
.L_x_24:
[----:B------:R-:W-:Y:S05]  /*1d20*/  BSYNC.RECONVERGENT B1 ;  /* 0x0000000000017941 */ /* 0x000fea0003800200 */
.L_x_22:
[----:B------:R-:W-:Y:S02]  /*1d30*/  IMAD.MOV.U32 R26, RZ, RZ, R6 ;  /* 0x000000ffff1a7224 */ /* 0x000fe400078e0006 */
[----:B------:R-:W-:Y:S02]  /*1d40*/  IMAD.MOV.U32 R27, RZ, RZ, R7 ;  /* 0x000000ffff1b7224 */ /* 0x000fe400078e0007 */
[----:B------:R-:W-:Y:S02]  /*1d50*/  IMAD.MOV.U32 R6, RZ, RZ, R4 ;  /* 0x000000ffff067224 */ /* 0x000fe400078e0004 */
[----:B------:R-:W-:-:S04]  /*1d60*/  IMAD.MOV.U32 R7, RZ, RZ, 0x0 ;  /* 0x00000000ff077424 */ /* 0x000fc800078e00ff */
[----:B------:R-:W-:Y:S05]  /*1d70*/  RET.REL.NODEC R6 `(_Z15gpu_estimate_pixP17curandStateXORWOWxPd) ;  /* 0xffffffe006a07950 */ /* 0x000fea0003c3ffff */
.L_x_26:
[----:B------:R-:W-:-:S00]  /*1d80*/  BRA `(.L_x_26) ;  /* 0xfffffffc00fc7947 */ /* 0x000fc0000383ffff */
[----:B------:R-:W-:-:S00]  /*1d90*/  NOP ;  /* 0x0000000000007918 */ /* 0x000fc00000000000 */
        /* <DEDUP_REMOVED lines=14> */
.L_x_37:


//--------------------- .text._Z13setup_gpu_rngxP17curandStateXORWOWx --------------------------
	.section	.text._Z13setup_gpu_rngxP17curandStateXORWOWx,"ax",@progbits
	.align	128
        .global         _Z13setup_gpu_rngxP17curandStateXORWOWx
        .type           _Z13setup_gpu_rngxP17curandStateXORWOWx,@function
        .size           _Z13setup_gpu_rngxP17curandStateXORWOWx,(.L_x_39 - _Z13setup_gpu_rngxP17curandStateXORWOWx)
        .other          _Z13setup_gpu_rngxP17curandStateXORWOWx,@"STO_CUDA_ENTRY STV_DEFAULT"
_Z13setup_gpu_rngxP17curandStateXORWOWx:
.text._Z13setup_gpu_rngxP17curandStateXORWOWx:
        /* <DEDUP_REMOVED lines=9> */
[----:B------:R-:W0:Y:S01]  /*0090*/  LDC.64 R2, c[0x0][0x390] ;  /* 0x0000e400ff027b82 */ /* 0x000e220000000a00 */
[----:B------:R-:W1:Y:S01]  /*00a0*/  LDCU.64 UR4, c[0x0][0x358] ;  /* 0x00006b00ff0477ac */ /* 0x000e620008000a00 */
[----:B------:R-:W-:Y:S01]  /*00b0*/  IMAD.MOV.U32 R13, RZ, RZ, RZ ;  /* 0x000000ffff0d7224 */ /* 0x000fe200078e00ff */
[----:B------:R-:W-:Y:S01]  /*00c0*/  ISETP.NE.AND P0, PT, R0, RZ, PT ;  /* 0x000000ff0000720c */ /* 0x000fe20003f05270 */
[----:B------:R-:W-:Y:S02]  /*00d0*/  BSSY.RECONVERGENT B0, `(.L_x_27) ;  /* 0x00000e2000007945 */ /* 0x000fe40003800200 */
[----:B------:R-:W-:Y:S02]  /*00e0*/  IMAD R5, R13, 0x30, RZ ;  /* 0x000000300d057824 */ /* 0x000fe400078e02ff */
[----:B------:R-:W2:Y:S01]  /*00f0*/  LDC.64 R6, c[0x0][0x388] ;  /* 0x0000e200ff067b82 */ /* 0x000ea20000000a00 */
[----:B0-----:R-:W-:Y:S02]  /*0100*/  LOP3.LUT R2, R2, 0xaad26b49, RZ, 0x3c, !PT ;  /* 0xaad26b4902027812 */ /* 0x001fe400078e3cff */
[----:B------:R-:W-:-:S03]  /*0110*/  LOP3.LUT R3, R3, 0xf7dcefdd, RZ, 0x3c, !PT ;  /* 0xf7dcefdd03037812 */ /* 0x000fc600078e3cff */
[----:B------:R-:W-:Y:S02]  /*0120*/  IMAD R2, R2, 0x4182bed5, RZ ;  /* 0x4182bed502027824 */ /* 0x000fe400078e02ff */
[----:B------:R-:W-:Y:S02]  /*0130*/  IMAD R3, R3, -0x658354e5, RZ ;  /* 0x9a7cab1b03037824 */ /* 0x000fe400078e02ff */
[----:B--2---:R-:W-:Y:S01]  /*0140*/  IMAD.WIDE.U32 R6, R0, 0x30, R6 ;  /* 0x0000003000067825 */ /* 0x004fe200078e0006 */
[C---:B------:R-:W-:Y:S02]  /*0150*/  LOP3.LUT R8, R2.reuse, 0x159a55e5, RZ, 0x3c, !PT ;  /* 0x159a55e502087812 */ /* 0x040fe400078e3cff */
[C---:B------:R-:W-:Y:S01]  /*0160*/  IADD3 R4, PT, PT, R2.reuse, 0x64f0c9, R3 ;  /* 0x0064f0c902047810 */ /* 0x040fe20007ffe003 */
[----:B------:R-:W-:Y:S01]  /*0170*/  IMAD.IADD R7, R7, 0x1, R5 ;  /* 0x0000000107077824 */ /* 0x000fe200078e0205 */
[----:B------:R-:W-:Y:S01]  /*0180*/  LOP3.LUT R10, R3, 0x5491333, RZ, 0x3c, !PT ;  /* 0x05491333030a7812 */ /* 0x000fe200078e3cff */
[----:B------:R-:W-:-:S02]  /*0190*/  VIADD R5, R2, 0x75bcd15 ;  /* 0x075bcd1502057836 */ /* 0x000fc40000000000 */
[----:B------:R-:W-:Y:S02]  /*01a0*/  VIADD R11, R2, 0x583f19 ;  /* 0x00583f19020b7836 */ /* 0x000fe40000000000 */
[----:B------:R-:W-:Y:S01]  /*01b0*/  VIADD R9, R3, 0x1f123bb5 ;  /* 0x1f123bb503097836 */ /* 0x000fe20000000000 */
[----:B-1----:R0:W-:Y:S04]  /*01c0*/  STG.E.64 desc[UR4][R6.64], R4 ;  /* 0x0000000406007986 */ /* 0x0021e8000c101b04 */
[----:B------:R0:W-:Y:S04]  /*01d0*/  STG.E.64 desc[UR4][R6.64+0x8], R8 ;  /* 0x0000080806007986 */ /* 0x0001e8000c101b04 */
[----:B------:R0:W-:Y:S01]  /*01e0*/  STG.E.64 desc[UR4][R6.64+0x10], R10 ;  /* 0x0000100a06007986 */ /* 0x0001e2000c101b04 */
[----:B------:R-:W-:Y:S05]  /*01f0*/  @!P0 BRA `(.L_x_28) ;  /* 0x0000000c003c8947 */ /* 0x000fea0003800000 */
[----:B------:R-:W-:-:S07]  /*0200*/  IMAD.MOV.U32 R12, RZ, RZ, RZ ;  /* 0x000000ffff0c7224 */ /* 0x000fce00078e00ff */
.L_x_34:
[----:B-1----:R-:W-:Y:S01]  /*0210*/  LOP3.LUT R2, R0, 0x3, RZ, 0xc0, !PT ;  /* 0x0000000300027812 */ /* 0x002fe200078ec0ff */
[----:B------:R-:W-:Y:S03]  /*0220*/  BSSY.RECONVERGENT B1, `(.L_x_29) ;  /* 0x00000c6000017945 */ /* 0x000fe60003800200 */
[----:B------:R-:W-:-:S04]  /*0230*/  ISETP.NE.U32.AND P0, PT, R2, RZ, PT ;  /* 0x000000ff0200720c */ /* 0x000fc80003f05070 */
[----:B------:R-:W-:-:S13]  /*0240*/  ISETP.NE.AND.EX P0, PT, RZ, RZ, PT, P0 ;  /* 0x000000ffff00720c */ /* 0x000fda0003f05300 */
[----:B------:R-:W-:Y:S05]  /*0250*/  @!P0 BRA `(.L_x_30) ;  /* 0x0000000c00088947 */ /* 0x000fea0003800000 */
[----:B0-----:R-:W0:Y:S01]  /*0260*/  LDC.64 R8, c[0x4][RZ] ;  /* 0x01000000ff087b82 */ /* 0x001e220000000a00 */
[----:B------:R-:W-:Y:S02]  /*0270*/  IMAD.MOV.U32 R14, RZ, RZ, RZ ;  /* 0x000000ffff0e7224 */ /* 0x000fe400078e00ff */
[----:B0-----:R-:W-:-:S07]  /*0280*/  IMAD.WIDE.U32 R8, R12, 0xc80, R8 ;  /* 0x00000c800c087825 */ /* 0x001fce00078e0008 */
.L_x_33:
[----:B-1----:R-:W-:Y:S01]  /*0290*/  IMAD.MOV.U32 R15, RZ, RZ, RZ ;  /* 0x000000ffff0f7224 */ /* 0x002fe200078e00ff */
[----:B------:R-:W-:Y:S01]  /*02a0*/  CS2R R2, SRZ ;  /* 0x0000000000027805 */ /* 0x000fe2000001ff00 */
[----:B------:R-:W-:Y:S01]  /*02b0*/  IMAD.MOV.U32 R17, RZ, RZ, RZ ;  /* 0x000000ffff117224 */ /* 0x000fe200078e00ff */
[----:B------:R-:W-:-:S07]  /*02c0*/  CS2R R4, SRZ ;  /* 0x0000000000047805 */ /* 0x000fce000001ff00 */
.L_x_32:
[----:B------:R-:W-:-:S05]  /*02d0*/  IMAD.WIDE.U32 R10, R17, 0x4, R6 ;  /* 0x00000004110a7825 */ /* 0x000fca00078e0006 */
[----:B------:R0:W5:Y:S01]  /*02e0*/  LDG.E R16, desc[UR4][R10.64+0x4] ;  /* 0x000004040a107981 */ /* 0x000162000c1e1900 */
[----:B------:R-:W-:-:S07]  /*02f0*/  IMAD.MOV.U32 R19, RZ, RZ, RZ ;  /* 0x000000ffff137224 */ /* 0x000fce00078e00ff */
.L_x_31:
[----:B-----5:R-:W-:Y:S01]  /*0300*/  SHF.R.U32.HI R24, RZ, R19, R16 ;  /* 0x00000013ff187219 */ /* 0x020fe20000011610 */
[----:B0-----:R-:W-:-:S03]  /*0310*/  IMAD.SHL.U32 R10, R17, 0x20, RZ ;  /* 0x00000020110a7824 */ /* 0x001fc600078e00ff */
[----:B------:R-:W-:Y:S01]  /*0320*/  LOP3.LUT R11, R24, 0x1, RZ, 0xc0, !PT ;  /* 0x00000001180b7812 */ /* 0x000fe200078ec0ff */
[----:B------:R-:W-:-:S03]  /*0330*/  IMAD.IADD R10, R10, 0x1, R19 ;  /* 0x000000010a0a7824 */ /* 0x000fc600078e0213 */
[----:B------:R-:W-:Y:S01]  /*0340*/  ISETP.NE.U32.AND P0, PT, R11, 0x1, PT ;  /* 0x000000010b00780c */ /* 0x000fe20003f05070 */
[----:B------:R-:W-:-:S03]  /*0350*/  IMAD R11, R10, 0x5, RZ ;  /* 0x000000050a0b7824 */ /* 0x000fc600078e02ff */
[----:B------:R-:W-:Y:S01]  /*0360*/  R2P PR, R24, 0x7e ;  /* 0x0000007e18007804 */ /* 0x000fe20000000000 */
[----:B------:R-:W-:-:S08]  /*0370*/  IMAD.WIDE.U32 R10, R11, 0x4, R8 ;  /* 0x000000040b0a7825 */ /* 0x000fd000078e0008 */
[----:B------:R-:W2:Y:S04]  /*0380*/  @!P0 LDG.E R18, desc[UR4][R10.64] ;  /* 0x000000040a128981 */ /* 0x000ea8000c1e1900 */
[----:B------:R-:W3:Y:S04]  /*0390*/  @!P0 LDG.E R20, desc[UR4][R10.64+0x10] ;  /* 0x000010040a148981 */ /* 0x000ee8000c1e1900 */
[----:B------:R-:W4:Y:S04]  /*03a0*/  @P1 LDG.E R22, desc[UR4][R10.64+0x14] ;  /* 0x000014040a161981 */ /* 0x000f28000c1e1900 */
[----:B------:R-:W4:Y:S04]  /*03b0*/  @P2 LDG.E R26, desc[UR4][R10.64+0x28] ;  /* 0x000028040a1a2981 */ /* 0x000f28000c1e1900 */
[----:B------:R-:W4:Y:S04]  /*03c0*/  @!P0 LDG.E R21, desc[UR4][R10.64+0x4] ;  /* 0x000004040a158981 */ /* 0x000f28000c1e1900 */
[----:B------:R-:W4:Y:S04]  /*03d0*/  @!P0 LDG.E R23, desc[UR4][R10.64+0xc] ;  /* 0x00000c040a178981 */ /* 0x000f28000c1e1900 */
[----:B------:R-:W4:Y:S04]  /*03e0*/  @P1 LDG.E R25, desc[UR4][R10.64+0x18] ;  /* 0x000018040a191981 */ /* 0x000f28000c1e1900 */
[----:B------:R-:W4:Y:S04]  /*03f0*/  @P3 LDG.E R28, desc[UR4][R10.64+0x3c] ;  /* 0x00003c040a1c3981 */ /* 0x000f28000c1e1900 */
[----:B------:R-:W4:Y:S01]  /*0400*/  @P6 LDG.E R27, desc[UR4][R10.64+0x7c] ;  /* 0x00007c040a1b6981 */ /* 0x000f22000c1e1900 */
[----:B--2---:R-:W-:-:S03]  /*0410*/  @!P0 LOP3.LUT R15, R15, R18, RZ, 0x3c, !PT ;  /* 0x000000120f0f8212 */ /* 0x004fc600078e3cff */
[----:B------:R-:W2:Y:S01]  /*0420*/  @!P0 LDG.E R18, desc[UR4][R10.64+0x8] ;  /* 0x000008040a128981 */ /* 0x000ea2000c1e1900 */
[----:B---3--:R-:W-:-:S03]  /*0430*/  @!P0 LOP3.LUT R3, R3, R20, RZ, 0x3c, !PT ;  /* 0x0000001403038212 */ /* 0x008fc600078e3cff */
[----:B------:R-:W3:Y:S01]  /*0440*/  @P1 LDG.E R20, desc[UR4][R10.64+0x24] ;  /* 0x000024040a141981 */ /* 0x000ee2000c1e1900 */
[----:B----4-:R-:W-:-:S03]  /*0450*/  @P1 LOP3.LUT R15, R15, R22, RZ, 0x3c, !PT ;  /* 0x000000160f0f1212 */ /* 0x010fc600078e3cff */
[----:B------:R-:W4:Y:S01]  /*0460*/  @P2 LDG.E R22, desc[UR4][R10.64+0x38] ;  /* 0x000038040a162981 */ /* 0x000f22000c1e1900 */
[----:B------:R-:W-:-:S03]  /*0470*/  @P2 LOP3.LUT R15, R15, R26, RZ, 0x3c, !PT ;  /* 0x0000001a0f0f2212 */ /* 0x000fc600078e3cff */
[----:B------:R-:W4:Y:S01]  /*0480*/  @P4 LDG.E R26, desc[UR4][R10.64+0x50] ;  /* 0x000050040a1a4981 */ /* 0x000f22000c1e1900 */
[----:B------:R-:W-:-:S03]  /*0490*/  @!P0 LOP3.LUT R4, R4, R21, RZ, 0x3c, !PT ;  /* 0x0000001504048212 */ /* 0x000fc600078e3cff */
[----:B------:R-:W4:Y:S01]  /*04a0*/  @P1 LDG.E R21, desc[UR4][R10.64+0x20] ;  /* 0x000020040a151981 */ /* 0x000f22000c1e1900 */
[----:B------:R-:W-:-:S03]  /*04b0*/  @!P0 LOP3.LUT R2, R2, R23, RZ, 0x3c, !PT ;  /* 0x0000001702028212 */ /* 0x000fc600078e3cff */
[----:B------:R-:W4:Y:S01]  /*04c0*/  @P2 LDG.E R23, desc[UR4][R10.64+0x2c] ;  /* 0x00002c040a172981 */ /* 0x000f22000c1e1900 */
[----:B------:R-:W-:-:S03]  /*04d0*/  @P1 LOP3.LUT R4, R4, R25, RZ, 0x3c, !PT ;  /* 0x0000001904041212 */ /* 0x000fc600078e3cff */
[----:B------:R-:W4:Y:S01]  /*04e0*/  @P2 LDG.E R25, desc[UR4][R10.64+0x34] ;  /* 0x000034040a192981 */ /* 0x000f22000c1e1900 */
[----:B--2---:R-:W-:-:S03]  /*04f0*/  @!P0 LOP3.LUT R5, R5, R18, RZ, 0x3c, !PT ;  /* 0x0000001205058212 */ /* 0x004fc600078e3cff */
[----:B------:R-:W2:Y:S01]  /*0500*/  @P1 LDG.E R18, desc[UR4][R10.64+0x1c] ;  /* 0x00001c040a121981 */ /* 0x000ea2000c1e1900 */
[----:B---3--:R-:W-:-:S03]  /*0510*/  @P1 LOP3.LUT R3, R3, R20, RZ, 0x3c, !PT ;  /* 0x0000001403031212 */ /* 0x008fc600078e3cff */
[----:B------:R-:W3:Y:S01]  /*0520*/  @P2 LDG.E R20, desc[UR4][R10.64+0x30] ;  /* 0x000030040a142981 */ /* 0x000ee2000c1e1900 */
[----:B----4-:R-:W-:-:S03]  /*0530*/  @P2 LOP3.LUT R3, R3, R22, RZ, 0x3c, !PT ;  /* 0x0000001603032212 */ /* 0x010fc600078e3cff */
[----:B------:R-:W4:Y:S01]  /*0540*/  @P3 LDG.E R22, desc[UR4][R10.64+0x4c] ;  /* 0x00004c040a163981 */ /* 0x000f22000c1e1900 */
[----:B------:R-:W-:-:S04]  /*0550*/  @P3 LOP3.LUT R15, R15, R28, RZ, 0x3c, !PT ;  /* 0x0000001c0f0f3212 */ /* 0x000fc800078e3cff */
[----:B------:R-:W-:Y:S02]  /*0560*/  @P4 LOP3.LUT R15, R15, R26, RZ, 0x3c, !PT ;  /* 0x0000001a0f0f4212 */ /* 0x000fe400078e3cff */
[----:B------:R-:W-:Y:S01]  /*0570*/  @P1 LOP3.LUT R2, R2, R21, RZ, 0x3c, !PT ;  /* 0x0000001502021212 */ /* 0x000fe200078e3cff */
[----:B------:R-:W4:Y:S04]  /*0580*/  @P5 LDG.E R26, desc[UR4][R10.64+0x64] ;  /* 0x000064040a1a5981 */ /* 0x000f28000c1e1900 */
[----:B------:R-:W4:Y:S01]  /*0590*/  @P3 LDG.E R21, desc[UR4][R10.64+0x40] ;  /* 0x000040040a153981 */ /* 0x000f22000c1e1900 */
[----:B------:R-:W-:Y:S02]  /*05a0*/  @P2 LOP3.LUT R4, R4, R23, RZ, 0x3c, !PT ;  /* 0x0000001704042212 */ /* 0x000fe400078e3cff */
[----:B------:R-:W-:Y:S01]  /*05b0*/  @P2 LOP3.LUT R2, R2, R25, RZ, 0x3c, !PT ;  /* 0x0000001902022212 */ /* 0x000fe200078e3cff */
[----:B------:R-:W4:Y:S04]  /*05c0*/  @P3 LDG.E R23, desc[UR4][R10.64+0x48] ;  /* 0x000048040a173981 */ /* 0x000f28000c1e1900 */
[----:B------:R-:W4:Y:S01]  /*05d0*/  @P4 LDG.E R25, desc[UR4][R10.64+0x54] ;  /* 0x000054040a194981 */ /* 0x000f22000c1e1900 */
[----:B--2---:R-:W-:-:S03]  /*05e0*/  @P1 LOP3.LUT R5, R5, R18, RZ, 0x3c, !PT ;  /* 0x0000001205051212 */ /* 0x004fc600078e3cff */
[----:B------:R-:W2:Y:S01]  /*05f0*/  @P3 LDG.E R18, desc[UR4][R10.64+0x44] ;  /* 0x000044040a123981 */ /* 0x000ea2000c1e1900 */
[----:B---3--:R-:W-:-:S03]  /*0600*/  @P2 LOP3.LUT R5, R5, R20, RZ, 0x3c, !PT ;  /* 0x0000001405052212 */ /* 0x008fc600078e3cff */
[----:B------:R-:W3:Y:S01]  /*0610*/  @P4 LDG.E R20, desc[UR4][R10.64+0x58] ;  /* 0x000058040a144981 */ /* 0x000ee2000c1e1900 */
[----:B----4-:R-:W-:-:S03]  /*0620*/  @P3 LOP3.LUT R3, R3, R22, RZ, 0x3c, !PT ;  /* 0x0000001603033212 */ /* 0x010fc600078e3cff */
[----:B------:R-:W4:Y:S01]  /*0630*/  @P4 LDG.E R22, desc[UR4][R10.64+0x60] ;  /* 0x000060040a164981 */ /* 0x000f22000c1e1900 */
[----:B------:R-:W-:Y:S02]  /*0640*/  LOP3.LUT P0, RZ, R24, 0x80, RZ, 0xc0, !PT ;  /* 0x0000008018ff7812 */ /* 0x000fe4000780c0ff */
[----:B------:R-:W-:Y:S02]  /*0650*/  @P5 LOP3.LUT R15, R15, R26, RZ, 0x3c, !PT ;  /* 0x0000001a0f0f5212 */ /* 0x000fe400078e3cff */
[----:B------:R-:W4:Y:S01]  /*0660*/  @P6 LDG.E R26, desc[UR4][R10.64+0x78] ;  /* 0x000078040a1a6981 */ /* 0x000f22000c1e1900 */
[----:B------:R-:W-:-:S03]  /*0670*/  @P3 LOP3.LUT R4, R4, R21, RZ, 0x3c, !PT ;  /* 0x0000001504043212 */ /* 0x000fc600078e3cff */
[----:B------:R-:W4:Y:S01]  /*0680*/  @P4 LDG.E R21, desc[UR4][R10.64+0x5c] ;  /* 0x00005c040a154981 */ /* 0x000f22000c1e1900 */
[----:B------:R-:W-:-:S03]  /*0690*/  @P3 LOP3.LUT R2, R2, R23, RZ, 0x3c, !PT ;  /* 0x0000001702023212 */ /* 0x000fc600078e3cff */
[----:B------:R-:W4:Y:S01]  /*06a0*/  @P5 LDG.E R23, desc[UR4][R10.64+0x68] ;  /* 0x000068040a175981 */ /* 0x000f22000c1e1900 */
[----:B------:R-:W-:-:S03]  /*06b0*/  @P4 LOP3.LUT R4, R4, R25, RZ, 0x3c, !PT ;  /* 0x0000001904044212 */ /* 0x000fc600078e3cff */
[----:B------:R-:W4:Y:S01]  /*06c0*/  @P5 LDG.E R25, desc[UR4][R10.64+0x70] ;  /* 0x000070040a195981 */ /* 0x000f22000c1e1900 */
[----:B--2---:R-:W-:-:S03]  /*06d0*/  @P3 LOP3.LUT R5, R5, R18, RZ, 0x3c, !PT ;  /* 0x0000001205053212 */ /* 0x004fc600078e3cff */
[----:B------:R-:W2:Y:S01]  /*06e0*/  @P5 LDG.E R18, desc[UR4][R10.64+0x6c] ;  /* 0x00006c040a125981 */ /* 0x000ea2000c1e1900 */
[----:B---3--:R-:W-:-:S03]  /*06f0*/  @P4 LOP3.LUT R5, R5, R20, RZ, 0x3c, !PT ;  /* 0x0000001405054212 */ /* 0x008fc600078e3cff */
[----:B------:R-:W3:Y:S01]  /*0700*/  @P5 LDG.E R20, desc[UR4][R10.64+0x74] ;  /* 0x000074040a145981 */ /* 0x000ee2000c1e1900 */
[----:B----4-:R-:W-:-:S03]  /*0710*/  @P4 LOP3.LUT R3, R3, R22, RZ, 0x3c, !PT ;  /* 0x0000001603034212 */ /* 0x010fc600078e3cff */
[----:B------:R-:W4:Y:S01]  /*0720*/  @P0 LDG.E R22, desc[UR4][R10.64+0x8c] ;  /* 0x00008c040a160981 */ /* 0x000f22000c1e1900 */
[----:B------:R-:W-:-:S03]  /*0730*/  @P6 LOP3.LUT R15, R15, R26, RZ, 0x3c, !PT ;  /* 0x0000001a0f0f6212 */ /* 0x000fc600078e3cff */
        /* <DEDUP_REMOVED lines=13> */
[----:B------:R-:W-:Y:S02]  /*0810*/  @P6 LOP3.LUT R4, R4, R27, RZ, 0x3c, !PT ;  /* 0x0000001b04046212 */ /* 0x000fe400078e3cff */
[----:B------:R-:W-:Y:S02]  /*0820*/  @P6 LOP3.LUT R2, R2, R21, RZ, 0x3c, !PT ;  /* 0x0000001502026212 */ /* 0x000fe400078e3cff */
[----:B------:R-:W-:Y:S02]  /*0830*/  @P0 LOP3.LUT R4, R4, R23, RZ, 0x3c, !PT ;  /* 0x0000001704040212 */ /* 0x000fe400078e3cff */
[----:B------:R-:W-:Y:S02]  /*0840*/  @P0 LOP3.LUT R2, R2, R25, RZ, 0x3c, !PT ;  /* 0x0000001902020212 */ /* 0x000fe400078e3cff */
[----:B--2---:R-:W-:Y:S02]  /*0850*/  @P6 LOP3.LUT R5, R5, R18, RZ, 0x3c, !PT ;  /* 0x0000001205056212 */ /* 0x004fe400078e3cff */
[----:B---3--:R-:W-:-:S02]  /*0860*/  @P6 LOP3.LUT R3, R3, R20, RZ, 0x3c, !PT ;  /* 0x0000001403036212 */ /* 0x008fc400078e3cff */
[----:B----4-:R-:W-:Y:S02]  /*0870*/  @P0 LOP3.LUT R5, R5, R22, RZ, 0x3c, !PT ;  /* 0x0000001605050212 */ /* 0x010fe400078e3cff */
[----:B------:R-:W-:Y:S02]  /*0880*/  @P0 LOP3.LUT R3, R3, R26, RZ, 0x3c, !PT ;  /* 0x0000001a03030212 */ /* 0x000fe400078e3cff */
[----:B------:R-:W-:-:S13]  /*0890*/  R2P PR, R24.B1, 0x7f ;  /* 0x0000007f18007804 */ /* 0x000fda0000001000 */
[----:B------:R-:W2:Y:S04]  /*08a0*/  @P0 LDG.E R18, desc[UR4][R10.64+0xa0] ;  /* 0x0000a0040a120981 */ /* 0x000ea8000c1e1900 */
[----:B------:R-:W3:Y:S04]  /*08b0*/  @P1 LDG.E R22, desc[UR4][R10.64+0xb4] ;  /* 0x0000b4040a161981 */ /* 0x000ee8000c1e1900 */
[----:B------:R-:W4:Y:S04]  /*08c0*/  @P2 LDG.E R26, desc[UR4][R10.64+0xc8] ;  /* 0x0000c8040a1a2981 */ /* 0x000f28000c1e1900 */
[----:B------:R-:W4:Y:S04]  /*08d0*/  @P3 LDG.E R28, desc[UR4][R10.64+0xdc] ;  /* 0x0000dc040a1c3981 */ /* 0x000f28000c1e1900 */
[----:B------:R-:W4:Y:S04]  /*08e0*/  @P0 LDG.E R23, desc[UR4][R10.64+0xa4] ;  /* 0x0000a4040a170981 */ /* 0x000f28000c1e1900 */
[----:B------:R-:W4:Y:S04]  /*08f0*/  @P0 LDG.E R20, desc[UR4][R10.64+0xa8] ;  /* 0x0000a8040a140981 */ /* 0x000f28000c1e1900 */
[----:B------:R-:W4:Y:S04]  /*0900*/  @P4 LDG.E R25, desc[UR4][R10.64+0xf0] ;  /* 0x0000f0040a194981 */ /* 0x000f28000c1e1900 */
        /* <DEDUP_REMOVED lines=21> */
[----:B------:R-:W-:Y:S02]  /*0a60*/  LOP3.LUT P0, RZ, R24, 0x8000, RZ, 0xc0, !PT ;  /* 0x0000800018ff7812 */ /* 0x000fe4000780c0ff */
[----:B----4-:R-:W-:Y:S01]  /*0a70*/  @P5 LOP3.LUT R15, R15, R26, RZ, 0x3c, !PT ;  /* 0x0000001a0f0f5212 */ /* 0x010fe200078e3cff */
[----:B------:R-:W4:Y:S04]  /*0a80*/  @P3 LDG.E R24, desc[UR4][R10.64+0xe4] ;  /* 0x0000e4040a183981 */ /* 0x000f28000c1e1900 */
[----:B------:R-:W2:Y:S01]  /*0a90*/  @P6 LDG.E R26, desc[UR4][R10.64+0x118] ;  /* 0x000118040a1a6981 */ /* 0x000ea2000c1e1900 */
        /* <DEDUP_REMOVED lines=8> */
[----:B---3--:R-:W-:-:S03]  /*0b20*/  @P2 LOP3.LUT R3, R3, R22, RZ, 0x3c, !PT ;  /* 0x0000001603032212 */ /* 0x008fc600078e3cff */
[----:B------:R-:W3:Y:S01]  /*0b30*/  @P4 LDG.E R22, desc[UR4][R10.64+0x100] ;  /* 0x000100040a164981 */ /* 0x000ee2000c1e1900 */
[----:B--2---:R-:W-:-:S03]  /*0b40*/  @P6 LOP3.LUT R15, R15, R26, RZ, 0x3c, !PT ;  /* 0x0000001a0f0f6212 */ /* 0x004fc600078e3cff */
[----:B------:R-:W2:Y:S01]  /*0b50*/  @P0 LDG.E R26, desc[UR4][R10.64+0x12c] ;  /* 0x00012c040a1a0981 */ /* 0x000ea2000c1e1900 */
[----:B----4-:R-:W-:-:S03]  /*0b60*/  @P2 LOP3.LUT R2, R2, R23, RZ, 0x3c, !PT ;  /* 0x0000001702022212 */ /* 0x010fc600078e3cff */
[----:B------:R-:W4:Y:S01]  /*0b70*/  @P4 LDG.E R23, desc[UR4][R10.64+0xfc] ;  /* 0x0000fc040a174981 */ /* 0x000f22000c1e1900 */
[----:B------:R-:W-:-:S03]  /*0b80*/  @P2 LOP3.LUT R5, R5, R20, RZ, 0x3c, !PT ;  /* 0x0000001405052212 */ /* 0x000fc600078e3cff */
[----:B------:R-:W4:Y:S01]  /*0b90*/  @P4 LDG.E R20, desc[UR4][R10.64+0xf8] ;  /* 0x0000f8040a144981 */ /* 0x000f22000c1e1900 */
[----:B------:R-:W-:Y:S02]  /*0ba0*/  @P3 LOP3.LUT R2, R2, R27, RZ, 0x3c, !PT ;  /* 0x0000001b02023212 */ /* 0x000fe400078e3cff */
[----:B------:R-:W-:Y:S01]  /*0bb0*/  @P3 LOP3.LUT R4, R4, R25, RZ, 0x3c, !PT ;  /* 0x0000001904043212 */ /* 0x000fe200078e3cff */
[----:B------:R-:W4:Y:S01]  /*0bc0*/  @P5 LDG.E R27, desc[UR4][R10.64+0x110] ;  /* 0x000110040a1b5981 */ /* 0x000f22000c1e1900 */
[----:B------:R-:W-:-:S03]  /*0bd0*/  @P3 LOP3.LUT R5, R5, R24, RZ, 0x3c, !PT ;  /* 0x0000001805053212 */ /* 0x000fc600078e3cff */
[----:B------:R-:W4:Y:S04]  /*0be0*/  @P5 LDG.E R25, desc[UR4][R10.64+0x108] ;  /* 0x000108040a195981 */ /* 0x000f28000c1e1900 */
        /* <DEDUP_REMOVED lines=19> */
[----:B------:R-:W-:-:S05]  /*0d20*/  VIADD R19, R19, 0x10 ;  /* 0x0000001013137836 */ /* 0x000fca0000000000 */
[----:B------:R-:W-:Y:S02]  /*0d30*/  ISETP.NE.AND P1, PT, R19, 0x20, PT ;  /* 0x000000201300780c */ /* 0x000fe40003f25270 */
[----:B------:R-:W-:Y:S02]  /*0d40*/  @P5 LOP3.LUT R3, R3, R18, RZ, 0x3c, !PT ;  /* 0x0000001203035212 */ /* 0x000fe400078e3cff */
[----:B------:R-:W-:Y:S02]  /*0d50*/  @P6 LOP3.LUT R4, R4, R21, RZ, 0x3c, !PT ;  /* 0x0000001504046212 */ /* 0x000fe400078e3cff */
[----:B---3--:R-:W-:-:S04]  /*0d60*/  @P6 LOP3.LUT R3, R3, R22, RZ, 0x3c, !PT ;  /* 0x0000001603036212 */ /* 0x008fc800078e3cff */
[----:B--2---:R-:W-:Y:S02]  /*0d70*/  @P0 LOP3.LUT R3, R3, R26, RZ, 0x3c, !PT ;  /* 0x0000001a03030212 */ /* 0x004fe400078e3cff */
[----:B----4-:R-:W-:Y:S02]  /*0d80*/  @P6 LOP3.LUT R2, R2, R23, RZ, 0x3c, !PT ;  /* 0x0000001702026212 */ /* 0x010fe400078e3cff */
[----:B------:R-:W-:Y:S02]  /*0d90*/  @P6 LOP3.LUT R5, R5, R20, RZ, 0x3c, !PT ;  /* 0x0000001405056212 */ /* 0x000fe400078e3cff */
[----:B------:R-:W-:Y:S02]  /*0da0*/  @P0 LOP3.LUT R2, R2, R27, RZ, 0x3c, !PT ;  /* 0x0000001b02020212 */ /* 0x000fe400078e3cff */
[----:B------:R-:W-:Y:S02]  /*0db0*/  @P0 LOP3.LUT R4, R4, R25, RZ, 0x3c, !PT ;  /* 0x0000001904040212 */ /* 0x000fe400078e3cff */
[----:B------:R-:W-:Y:S01]  /*0dc0*/  @P0 LOP3.LUT R5, R5, R24, RZ, 0x3c, !PT ;  /* 0x0000001805050212 */ /* 0x000fe200078e3cff */
[----:B------:R-:W-:Y:S06]  /*0dd0*/  @P1 BRA `(.L_x_31) ;  /* 0xfffffff400481947 */ /* 0x000fec000383ffff */
[----:B------:R-:W-:-:S05]  /*0de0*/  VIADD R17, R17, 0x1 ;  /* 0x0000000111117836 */ /* 0x000fca0000000000 */
[----:B------:R-:W-:-:S13]  /*0df0*/  ISETP.NE.AND P0, PT, R17, 0x5, PT ;  /* 0x000000051100780c */ /* 0x000fda0003f05270 */
[----:B------:R-:W-:Y:S05]  /*0e00*/  @P0 BRA `(.L_x_32) ;  /* 0xfffffff400300947 */ /* 0x000fea000383ffff */
[----:B------:R1:W-:Y:S01]  /*0e10*/  STG.E.64 desc[UR4][R6.64+0x8], R4 ;  /* 0x0000080406007986 */ /* 0x0003e2000c101b04 */
[----:B------:R-:W-:Y:S01]  /*0e20*/  VIADD R14, R14, 0x1 ;  /* 0x000000010e0e7836 */ /* 0x000fe20000000000 */
[----:B------:R-:W-:Y:S02]  /*0e30*/  LOP3.LUT R11, R0, 0x3, RZ, 0xc0, !PT ;  /* 0x00000003000b7812 */ /* 0x000fe400078ec0ff */
[----:B------:R1:W-:Y:S02]  /*0e40*/  STG.E.64 desc[UR4][R6.64+0x10], R2 ;  /* 0x0000100206007986 */ /* 0x0003e4000c101b04 */
[----:B------:R-:W-:Y:S02]  /*0e50*/  ISETP.GE.U32.AND P0, PT, R14, R11, PT ;  /* 0x0000000b0e00720c */ /* 0x000fe40003f06070 */
[----:B------:R1:W-:Y:S11]  /*0e60*/  STG.E desc[UR4][R6.64+0x4], R15 ;  /* 0x0000040f06007986 */ /* 0x0003f6000c101904 */
[----:B------:R-:W-:Y:S05]  /*0e70*/  @!P0 BRA `(.L_x_33) ;  /* 0xfffffff400048947 */ /* 0x000fea000383ffff */
.L_x_30:
[----:B------:R-:W-:Y:S05]  /*0e80*/  BSYNC.RECONVERGENT B1 ;  /* 0x0000000000017941 */ /* 0x000fea0003800200 */
.L_x_29:
[----:B------:R-:W-:Y:S01]  /*0e90*/  ISETP.GT.U32.AND P0, PT, R0, 0x3, PT ;  /* 0x000000030000780c */ /* 0x000fe20003f04070 */
[----:B------:R-:W-:Y:S01]  /*0ea0*/  VIADD R12, R12, 0x1 ;  /* 0x000000010c0c7836 */ /* 0x000fe20000000000 */
[--C-:B------:R-:W-:Y:S02]  /*0eb0*/  SHF.R.U64 R0, R0, 0x2, R13.reuse ;  /* 0x0000000200007819 */ /* 0x100fe4000000120d */
[----:B------:R-:W-:Y:S02]  /*0ec0*/  ISETP.GT.U32.AND.EX P0, PT, R13, RZ, PT, P0 ;  /* 0x000000ff0d00720c */ /* 0x000fe40003f04100 */
[----:B------:R-:W-:-:S11]  /*0ed0*/  SHF.R.U32.HI R13, RZ, 0x2, R13 ;  /* 0x00000002ff0d7819 */ /* 0x000fd6000001160d */
[----:B------:R-:W-:Y:S05]  /*0ee0*/  @P0 BRA `(.L_x_34) ;  /* 0xfffffff000c80947 */ /* 0x000fea000383ffff */
.L_x_28:
[----:B------:R-:W-:Y:S05]  /*0ef0*/  BSYNC.RECONVERGENT B0 ;  /* 0x0000000000007941 */ /* 0x000fea0003800200 */
.L_x_27:
[----:B------:R-:W-:Y:S04]  /*0f00*/  STG.E.64 desc[UR4][R6.64+0x18], RZ ;  /* 0x000018ff06007986 */ /* 0x000fe8000c101b04 */
[----:B------:R-:W-:Y:S04]  /*0f10*/  STG.E desc[UR4][R6.64+0x20], RZ ;  /* 0x000020ff06007986 */ /* 0x000fe8000c101904 */
[----:B------:R-:W-:Y:S01]  /*0f20*/  STG.E.64 desc[UR4][R6.64+0x28], RZ ;  /* 0x000028ff06007986 */ /* 0x000fe2000c101b04 */
[----:B------:R-:W-:Y:S05]  /*0f30*/  EXIT ;  /* 0x000000000000794d */ /* 0x000fea0003800000 */
.L_x_35:
        /* <DEDUP_REMOVED lines=12> */
.L_x_39:


//--------------------- .nv.global.init           --------------------------
	.section	.nv.global.init,"aw",@progbits
	.align	4
.nv.global.init:
	.type		mrg32k3aM1SubSeq,@object
	.size		mrg32k3aM1SubSeq,(mrg32k3aM2SubSeq - mrg32k3aM1SubSeq)
mrg32k3aM1SubSeq:
        /*0000*/ 	.byte	0x0b, 0xcc, 0xee, 0x04, 0x73, 0x29, 0x8b, 0x6f, 0xf6, 0x53, 0x03, 0xf6, 0x23, 0xf6, 0xea, 0xda
        /* <DEDUP_REMOVED lines=125> */
	.type		mrg32k3aM2SubSeq,@object
	.size		mrg32k3aM2SubSeq,(mrg32k3aM1 - mrg32k3aM2SubSeq)
mrg32k3aM2SubSeq:
        /* <DEDUP_REMOVED lines=126> */
	.type		mrg32k3aM1,@object
	.size		mrg32k3aM1,(mrg32k3aM1Seq - mrg32k3aM1)
mrg32k3aM1:
        /* <DEDUP_REMOVED lines=144> */
	.type		mrg32k3aM1Seq,@object
	.size		mrg32k3aM1Seq,(mrg32k3aM2 - mrg32k3aM1Seq)
mrg32k3aM1Seq:
        /* <DEDUP_REMOVED lines=144> */
	.type		mrg32k3aM2,@object
	.size		mrg32k3aM2,(mrg32k3aM2Seq - mrg32k3aM2)
mrg32k3aM2:
        /* <DEDUP_REMOVED lines=144> */
	.type		mrg32k3aM2Seq,@object
	.size		mrg32k3aM2Seq,(precalc_xorwow_matrix - mrg32k3aM2Seq)
mrg32k3aM2Seq:
        /* <DEDUP_REMOVED lines=144> */
	.type		precalc_xorwow_matrix,@object
	.size		precalc_xorwow_matrix,(precalc_xorwow_offset_matrix - precalc_xorwow_matrix)
precalc_xorwow_matrix:
        /* <DEDUP_REMOVED lines=6400> */
	.type		precalc_xorwow_offset_matrix,@object
	.size		precalc_xorwow_offset_matrix,(.L_1 - precalc_xorwow_offset_matrix)
precalc_xorwow_offset_matrix:
        /* <DEDUP_REMOVED lines=6400> */
.L_1:


//--------------------- .nv.shared.reserved.0     --------------------------
	.section	.nv.shared.reserved.0,"aw",@nobits
	.weak		__nv_reservedSMEM_offset_0_alias
	.size		__nv_reservedSMEM_offset_0_alias, 0, 64
	.other		__nv_reservedSMEM_offset_0_alias,@"STO_CUDA_RESERVED_SHARED STV_DEFAULT"
__nv_reservedSMEM_offset_0_alias:
	.zero		0
	.zero		64


//--------------------- .nv.constant0._Z15gpu_estimate_pixP17curandStateXORWOWxPd --------------------------
	.section	.nv.constant0._Z15gpu_estimate_pixP17curandStateXORWOWxPd,"a",@progbits
	.sectionflags	@""
	.align	4
.nv.constant0._Z15gpu_estimate_pixP17curandStateXORWOWxPd:
	.zero		928


//--------------------- .nv.constant0._Z13setup_gpu_rngxP17curandStateXORWOWx --------------------------
	.section	.nv.constant0._Z13setup_gpu_rngxP17curandStateXORWOWx,"a",@progbits
	.sectionflags	@""
	.align	4
.nv.constant0._Z13setup_gpu_rngxP17curandStateXORWOWx:
	.zero		920


//--------------------- SYMBOLS --------------------------

	.type		.nv.reservedSmem.offset0,@object
	.size		.nv.reservedSmem.offset0,0x4
